//
// Generated by NVIDIA NVVM Compiler
//
// Compiler Build ID: CL-36424714
// Cuda compilation tools, release 13.0, V13.0.88
// Based on NVVM 20.0.0
//

.version 9.0
.target sm_100
.address_size 64

	// .globl	_Z20pairHMMForwardKernelPKfPKcS0_S0_PfS3_S3_S3_S3_S3_S3_S3_S3_iiS3_

.visible .entry _Z20pairHMMForwardKernelPKfPKcS0_S0_PfS3_S3_S3_S3_S3_S3_S3_S3_iiS3_(
	.param .u64 .ptr .align 1 _Z20pairHMMForwardKernelPKfPKcS0_S0_PfS3_S3_S3_S3_S3_S3_S3_S3_iiS3__param_0,
	.param .u64 .ptr .align 1 _Z20pairHMMForwardKernelPKfPKcS0_S0_PfS3_S3_S3_S3_S3_S3_S3_S3_iiS3__param_1,
	.param .u64 .ptr .align 1 _Z20pairHMMForwardKernelPKfPKcS0_S0_PfS3_S3_S3_S3_S3_S3_S3_S3_iiS3__param_2,
	.param .u64 .ptr .align 1 _Z20pairHMMForwardKernelPKfPKcS0_S0_PfS3_S3_S3_S3_S3_S3_S3_S3_iiS3__param_3,
	.param .u64 .ptr .align 1 _Z20pairHMMForwardKernelPKfPKcS0_S0_PfS3_S3_S3_S3_S3_S3_S3_S3_iiS3__param_4,
	.param .u64 .ptr .align 1 _Z20pairHMMForwardKernelPKfPKcS0_S0_PfS3_S3_S3_S3_S3_S3_S3_S3_iiS3__param_5,
	.param .u64 .ptr .align 1 _Z20pairHMMForwardKernelPKfPKcS0_S0_PfS3_S3_S3_S3_S3_S3_S3_S3_iiS3__param_6,
	.param .u64 .ptr .align 1 _Z20pairHMMForwardKernelPKfPKcS0_S0_PfS3_S3_S3_S3_S3_S3_S3_S3_iiS3__param_7,
	.param .u64 .ptr .align 1 _Z20pairHMMForwardKernelPKfPKcS0_S0_PfS3_S3_S3_S3_S3_S3_S3_S3_iiS3__param_8,
	.param .u64 .ptr .align 1 _Z20pairHMMForwardKernelPKfPKcS0_S0_PfS3_S3_S3_S3_S3_S3_S3_S3_iiS3__param_9,
	.param .u64 .ptr .align 1 _Z20pairHMMForwardKernelPKfPKcS0_S0_PfS3_S3_S3_S3_S3_S3_S3_S3_iiS3__param_10,
	.param .u64 .ptr .align 1 _Z20pairHMMForwardKernelPKfPKcS0_S0_PfS3_S3_S3_S3_S3_S3_S3_S3_iiS3__param_11,
	.param .u64 .ptr .align 1 _Z20pairHMMForwardKernelPKfPKcS0_S0_PfS3_S3_S3_S3_S3_S3_S3_S3_iiS3__param_12,
	.param .u32 _Z20pairHMMForwardKernelPKfPKcS0_S0_PfS3_S3_S3_S3_S3_S3_S3_S3_iiS3__param_13,
	.param .u32 _Z20pairHMMForwardKernelPKfPKcS0_S0_PfS3_S3_S3_S3_S3_S3_S3_S3_iiS3__param_14,
	.param .u64 .ptr .align 1 _Z20pairHMMForwardKernelPKfPKcS0_S0_PfS3_S3_S3_S3_S3_S3_S3_S3_iiS3__param_15
)
{
	.reg .pred 	%p<122>;
	.reg .b16 	%rs<3>;
	.reg .b32 	%r<169>;
	.reg .b32 	%f<871>;
	.reg .b64 	%rd<58>;

	ld.param.u64 	%rd22, [_Z20pairHMMForwardKernelPKfPKcS0_S0_PfS3_S3_S3_S3_S3_S3_S3_S3_iiS3__param_1];
	ld.param.u64 	%rd31, [_Z20pairHMMForwardKernelPKfPKcS0_S0_PfS3_S3_S3_S3_S3_S3_S3_S3_iiS3__param_2];
	ld.param.u64 	%rd32, [_Z20pairHMMForwardKernelPKfPKcS0_S0_PfS3_S3_S3_S3_S3_S3_S3_S3_iiS3__param_3];
	ld.param.u64 	%rd24, [_Z20pairHMMForwardKernelPKfPKcS0_S0_PfS3_S3_S3_S3_S3_S3_S3_S3_iiS3__param_5];
	ld.param.u64 	%rd25, [_Z20pairHMMForwardKernelPKfPKcS0_S0_PfS3_S3_S3_S3_S3_S3_S3_S3_iiS3__param_6];
	ld.param.u64 	%rd33, [_Z20pairHMMForwardKernelPKfPKcS0_S0_PfS3_S3_S3_S3_S3_S3_S3_S3_iiS3__param_7];
	ld.param.u64 	%rd26, [_Z20pairHMMForwardKernelPKfPKcS0_S0_PfS3_S3_S3_S3_S3_S3_S3_S3_iiS3__param_8];
	ld.param.u64 	%rd27, [_Z20pairHMMForwardKernelPKfPKcS0_S0_PfS3_S3_S3_S3_S3_S3_S3_S3_iiS3__param_9];
	ld.param.u64 	%rd28, [_Z20pairHMMForwardKernelPKfPKcS0_S0_PfS3_S3_S3_S3_S3_S3_S3_S3_iiS3__param_10];
	ld.param.u64 	%rd29, [_Z20pairHMMForwardKernelPKfPKcS0_S0_PfS3_S3_S3_S3_S3_S3_S3_S3_iiS3__param_11];
	ld.param.u64 	%rd30, [_Z20pairHMMForwardKernelPKfPKcS0_S0_PfS3_S3_S3_S3_S3_S3_S3_S3_iiS3__param_12];
	ld.param.u32 	%r12, [_Z20pairHMMForwardKernelPKfPKcS0_S0_PfS3_S3_S3_S3_S3_S3_S3_S3_iiS3__param_13];
	ld.param.u32 	%r13, [_Z20pairHMMForwardKernelPKfPKcS0_S0_PfS3_S3_S3_S3_S3_S3_S3_S3_iiS3__param_14];
	ld.param.u64 	%rd34, [_Z20pairHMMForwardKernelPKfPKcS0_S0_PfS3_S3_S3_S3_S3_S3_S3_S3_iiS3__param_15];
	cvta.to.global.u64 	%rd1, %rd31;
	cvta.to.global.u64 	%rd2, %rd34;
	cvta.to.global.u64 	%rd3, %rd33;
	cvta.to.global.u64 	%rd4, %rd32;
	mov.u32 	%r14, %tid.x;
	mov.u32 	%r15, %ctaid.x;
	mov.u32 	%r1, %ntid.x;
	mad.lo.s32 	%r166, %r15, %r1, %r14;
	setp.gt.s32 	%p1, %r166, %r13;
	@%p1 bra 	$L__BB0_70;
	ld.param.u64 	%rd55, [_Z20pairHMMForwardKernelPKfPKcS0_S0_PfS3_S3_S3_S3_S3_S3_S3_S3_iiS3__param_4];
	ld.param.u64 	%rd54, [_Z20pairHMMForwardKernelPKfPKcS0_S0_PfS3_S3_S3_S3_S3_S3_S3_S3_iiS3__param_0];
	mov.u32 	%r16, %nctaid.x;
	mul.lo.s32 	%r3, %r1, %r16;
	cvta.to.global.u64 	%rd5, %rd22;
	cvta.to.global.u64 	%rd6, %rd55;
	cvta.to.global.u64 	%rd7, %rd24;
	cvta.to.global.u64 	%rd8, %rd25;
	cvta.to.global.u64 	%rd9, %rd26;
	cvta.to.global.u64 	%rd10, %rd27;
	cvta.to.global.u64 	%rd11, %rd28;
	cvta.to.global.u64 	%rd12, %rd29;
	cvta.to.global.u64 	%rd13, %rd30;
	cvta.to.global.u64 	%rd14, %rd54;
$L__BB0_2:
	sub.s32 	%r5, %r13, %r166;
	min.s32 	%r17, %r5, %r166;
	setp.lt.s32 	%p2, %r17, 1;
	max.s32 	%r18, %r5, %r166;
	setp.gt.s32 	%p3, %r18, %r12;
	or.pred  	%p4, %p3, %p2;
	@%p4 bra 	$L__BB0_69;
	add.s32 	%r20, %r166, -1;
	cvt.u64.u32 	%rd35, %r20;
	add.s64 	%rd36, %rd5, %rd35;
	ld.global.u8 	%rs2, [%rd36];
	mov.b32 	%r167, 0;
	setp.eq.s16 	%p5, %rs2, 65;
	@%p5 bra 	$L__BB0_9;
	setp.eq.s16 	%p6, %rs2, 67;
	@%p6 bra 	$L__BB0_7;
	setp.eq.s16 	%p7, %rs2, 71;
	@%p7 bra 	$L__BB0_8;
	setp.eq.s16 	%p8, %rs2, 84;
	selp.b32 	%r167, 3, 4, %p8;
	bra.uni 	$L__BB0_9;
$L__BB0_7:
	mov.b32 	%r167, 1;
	bra.uni 	$L__BB0_9;
$L__BB0_8:
	mov.b32 	%r167, 2;
$L__BB0_9:
	shl.b32 	%r24, %r5, 2;
	add.s32 	%r25, %r24, -4;
	mul.wide.s32 	%rd37, %r25, 4;
	add.s64 	%rd15, %rd14, %rd37;
	mul.wide.u32 	%rd38, %r167, 4;
	add.s64 	%rd57, %rd1, %rd38;
	mov.f32 	%f860, 0fF149F2CA;
	mov.b32 	%r168, 0;
	mov.u64 	%rd56, %rd15;
$L__BB0_10:
	mov.f32 	%f1, %f860;
	ld.global.f32 	%f2, [%rd56];
	setp.leu.f32 	%p9, %f2, 0f00000000;
	@%p9 bra 	$L__BB0_16;
	setp.lt.f32 	%p10, %f2, 0f00800000;
	mul.f32 	%f54, %f2, 0f4B000000;
	selp.f32 	%f55, %f54, %f2, %p10;
	selp.f32 	%f56, 0fC1B80000, 0f00000000, %p10;
	mov.b32 	%r26, %f55;
	add.s32 	%r27, %r26, -1059760811;
	and.b32  	%r28, %r27, -8388608;
	sub.s32 	%r29, %r26, %r28;
	mov.b32 	%f57, %r29;
	cvt.rn.f32.s32 	%f58, %r28;
	fma.rn.f32 	%f59, %f58, 0f34000000, %f56;
	add.f32 	%f60, %f57, 0fBF800000;
	fma.rn.f32 	%f61, %f60, 0fBE055027, 0f3E1039F6;
	fma.rn.f32 	%f62, %f61, %f60, 0fBDF8CDCC;
	fma.rn.f32 	%f63, %f62, %f60, 0f3E0F2955;
	fma.rn.f32 	%f64, %f63, %f60, 0fBE2AD8B9;
	fma.rn.f32 	%f65, %f64, %f60, 0f3E4CED0B;
	fma.rn.f32 	%f66, %f65, %f60, 0fBE7FFF22;
	fma.rn.f32 	%f67, %f66, %f60, 0f3EAAAA78;
	fma.rn.f32 	%f68, %f67, %f60, 0fBF000000;
	mul.f32 	%f69, %f60, %f68;
	fma.rn.f32 	%f70, %f69, %f60, %f60;
	fma.rn.f32 	%f71, %f59, 0f3F317218, %f70;
	setp.gt.u32 	%p11, %r26, 2139095039;
	fma.rn.f32 	%f72, %f55, 0f7F800000, 0f7F800000;
	selp.f32 	%f73, %f72, %f71, %p11;
	setp.eq.f32 	%p12, %f55, 0f00000000;
	selp.f32 	%f74, 0fFF800000, %f73, %p12;
	ld.global.f32 	%f75, [%rd57];
	add.f32 	%f3, %f75, %f74;
	setp.eq.f32 	%p13, %f1, 0fF149F2CA;
	mov.f32 	%f860, %f3;
	@%p13 bra 	$L__BB0_16;
	setp.eq.f32 	%p14, %f3, 0fF149F2CA;
	mov.f32 	%f860, %f1;
	@%p14 bra 	$L__BB0_16;
	setp.leu.f32 	%p15, %f1, %f3;
	@%p15 bra 	$L__BB0_15;
	sub.f32 	%f110, %f3, %f1;
	fma.rn.f32 	%f111, %f110, 0f3BBB989D, 0f3F000000;
	cvt.sat.f32.f32 	%f112, %f111;
	mov.f32 	%f113, 0f4B400001;
	mov.f32 	%f114, 0f437C0000;
	fma.rm.f32 	%f115, %f112, %f114, %f113;
	add.f32 	%f116, %f115, 0fCB40007F;
	neg.f32 	%f117, %f116;
	fma.rn.f32 	%f118, %f110, 0f3FB8AA3B, %f117;
	fma.rn.f32 	%f119, %f110, 0f32A57060, %f118;
	mov.b32 	%r36, %f115;
	shl.b32 	%r37, %r36, 23;
	mov.b32 	%f120, %r37;
	ex2.approx.ftz.f32 	%f121, %f119;
	fma.rn.f32 	%f122, %f121, %f120, 0f3F800000;
	setp.lt.f32 	%p19, %f122, 0f00800000;
	mul.f32 	%f123, %f122, 0f4B000000;
	selp.f32 	%f124, %f123, %f122, %p19;
	selp.f32 	%f125, 0fC1B80000, 0f00000000, %p19;
	mov.b32 	%r38, %f124;
	add.s32 	%r39, %r38, -1059760811;
	and.b32  	%r40, %r39, -8388608;
	sub.s32 	%r41, %r38, %r40;
	mov.b32 	%f126, %r41;
	cvt.rn.f32.s32 	%f127, %r40;
	fma.rn.f32 	%f128, %f127, 0f34000000, %f125;
	add.f32 	%f129, %f126, 0fBF800000;
	fma.rn.f32 	%f130, %f129, 0fBE055027, 0f3E1039F6;
	fma.rn.f32 	%f131, %f130, %f129, 0fBDF8CDCC;
	fma.rn.f32 	%f132, %f131, %f129, 0f3E0F2955;
	fma.rn.f32 	%f133, %f132, %f129, 0fBE2AD8B9;
	fma.rn.f32 	%f134, %f133, %f129, 0f3E4CED0B;
	fma.rn.f32 	%f135, %f134, %f129, 0fBE7FFF22;
	fma.rn.f32 	%f136, %f135, %f129, 0f3EAAAA78;
	fma.rn.f32 	%f137, %f136, %f129, 0fBF000000;
	mul.f32 	%f138, %f129, %f137;
	fma.rn.f32 	%f139, %f138, %f129, %f129;
	fma.rn.f32 	%f140, %f128, 0f3F317218, %f139;
	setp.gt.u32 	%p20, %r38, 2139095039;
	fma.rn.f32 	%f141, %f124, 0f7F800000, 0f7F800000;
	selp.f32 	%f142, %f141, %f140, %p20;
	setp.eq.f32 	%p21, %f124, 0f00000000;
	selp.f32 	%f143, 0fFF800000, %f142, %p21;
	add.f32 	%f860, %f1, %f143;
	bra.uni 	$L__BB0_16;
$L__BB0_15:
	sub.f32 	%f76, %f1, %f3;
	fma.rn.f32 	%f77, %f76, 0f3BBB989D, 0f3F000000;
	cvt.sat.f32.f32 	%f78, %f77;
	mov.f32 	%f79, 0f4B400001;
	mov.f32 	%f80, 0f437C0000;
	fma.rm.f32 	%f81, %f78, %f80, %f79;
	add.f32 	%f82, %f81, 0fCB40007F;
	neg.f32 	%f83, %f82;
	fma.rn.f32 	%f84, %f76, 0f3FB8AA3B, %f83;
	fma.rn.f32 	%f85, %f76, 0f32A57060, %f84;
	mov.b32 	%r30, %f81;
	shl.b32 	%r31, %r30, 23;
	mov.b32 	%f86, %r31;
	ex2.approx.ftz.f32 	%f87, %f85;
	fma.rn.f32 	%f88, %f87, %f86, 0f3F800000;
	setp.lt.f32 	%p16, %f88, 0f00800000;
	mul.f32 	%f89, %f88, 0f4B000000;
	selp.f32 	%f90, %f89, %f88, %p16;
	selp.f32 	%f91, 0fC1B80000, 0f00000000, %p16;
	mov.b32 	%r32, %f90;
	add.s32 	%r33, %r32, -1059760811;
	and.b32  	%r34, %r33, -8388608;
	sub.s32 	%r35, %r32, %r34;
	mov.b32 	%f92, %r35;
	cvt.rn.f32.s32 	%f93, %r34;
	fma.rn.f32 	%f94, %f93, 0f34000000, %f91;
	add.f32 	%f95, %f92, 0fBF800000;
	fma.rn.f32 	%f96, %f95, 0fBE055027, 0f3E1039F6;
	fma.rn.f32 	%f97, %f96, %f95, 0fBDF8CDCC;
	fma.rn.f32 	%f98, %f97, %f95, 0f3E0F2955;
	fma.rn.f32 	%f99, %f98, %f95, 0fBE2AD8B9;
	fma.rn.f32 	%f100, %f99, %f95, 0f3E4CED0B;
	fma.rn.f32 	%f101, %f100, %f95, 0fBE7FFF22;
	fma.rn.f32 	%f102, %f101, %f95, 0f3EAAAA78;
	fma.rn.f32 	%f103, %f102, %f95, 0fBF000000;
	mul.f32 	%f104, %f95, %f103;
	fma.rn.f32 	%f105, %f104, %f95, %f95;
	fma.rn.f32 	%f106, %f94, 0f3F317218, %f105;
	setp.gt.u32 	%p17, %r32, 2139095039;
	fma.rn.f32 	%f107, %f90, 0f7F800000, 0f7F800000;
	selp.f32 	%f108, %f107, %f106, %p17;
	setp.eq.f32 	%p18, %f90, 0f00000000;
	selp.f32 	%f109, 0fFF800000, %f108, %p18;
	add.f32 	%f860, %f3, %f109;
$L__BB0_16:
	add.s32 	%r168, %r168, 1;
	add.s64 	%rd57, %rd57, 20;
	add.s64 	%rd56, %rd56, 4;
	setp.ne.s32 	%p22, %r168, 4;
	@%p22 bra 	$L__BB0_10;
	ld.global.f32 	%f7, [%rd15];
	setp.leu.f32 	%p23, %f7, 0f00000000;
	mov.f32 	%f861, 0fF149F2CA;
	@%p23 bra 	$L__BB0_19;
	setp.lt.f32 	%p24, %f7, 0f00800000;
	mul.f32 	%f145, %f7, 0f4B000000;
	selp.f32 	%f146, %f145, %f7, %p24;
	selp.f32 	%f147, 0fC1B80000, 0f00000000, %p24;
	mov.b32 	%r42, %f146;
	add.s32 	%r43, %r42, -1059760811;
	and.b32  	%r44, %r43, -8388608;
	sub.s32 	%r45, %r42, %r44;
	mov.b32 	%f148, %r45;
	cvt.rn.f32.s32 	%f149, %r44;
	fma.rn.f32 	%f150, %f149, 0f34000000, %f147;
	add.f32 	%f151, %f148, 0fBF800000;
	fma.rn.f32 	%f152, %f151, 0fBE055027, 0f3E1039F6;
	fma.rn.f32 	%f153, %f152, %f151, 0fBDF8CDCC;
	fma.rn.f32 	%f154, %f153, %f151, 0f3E0F2955;
	fma.rn.f32 	%f155, %f154, %f151, 0fBE2AD8B9;
	fma.rn.f32 	%f156, %f155, %f151, 0f3E4CED0B;
	fma.rn.f32 	%f157, %f156, %f151, 0fBE7FFF22;
	fma.rn.f32 	%f158, %f157, %f151, 0f3EAAAA78;
	fma.rn.f32 	%f159, %f158, %f151, 0fBF000000;
	mul.f32 	%f160, %f151, %f159;
	fma.rn.f32 	%f161, %f160, %f151, %f151;
	fma.rn.f32 	%f162, %f150, 0f3F317218, %f161;
	setp.gt.u32 	%p25, %r42, 2139095039;
	fma.rn.f32 	%f163, %f146, 0f7F800000, 0f7F800000;
	selp.f32 	%f164, %f163, %f162, %p25;
	setp.eq.f32 	%p26, %f146, 0f00000000;
	selp.f32 	%f165, 0fFF800000, %f164, %p26;
	ld.global.f32 	%f166, [%rd1+116];
	add.f32 	%f861, %f166, %f165;
$L__BB0_19:
	ld.global.f32 	%f10, [%rd15+4];
	setp.leu.f32 	%p27, %f10, 0f00000000;
	mov.f32 	%f862, %f861;
	@%p27 bra 	$L__BB0_25;
	setp.lt.f32 	%p28, %f10, 0f00800000;
	mul.f32 	%f167, %f10, 0f4B000000;
	selp.f32 	%f168, %f167, %f10, %p28;
	selp.f32 	%f169, 0fC1B80000, 0f00000000, %p28;
	mov.b32 	%r46, %f168;
	add.s32 	%r47, %r46, -1059760811;
	and.b32  	%r48, %r47, -8388608;
	sub.s32 	%r49, %r46, %r48;
	mov.b32 	%f170, %r49;
	cvt.rn.f32.s32 	%f171, %r48;
	fma.rn.f32 	%f172, %f171, 0f34000000, %f169;
	add.f32 	%f173, %f170, 0fBF800000;
	fma.rn.f32 	%f174, %f173, 0fBE055027, 0f3E1039F6;
	fma.rn.f32 	%f175, %f174, %f173, 0fBDF8CDCC;
	fma.rn.f32 	%f176, %f175, %f173, 0f3E0F2955;
	fma.rn.f32 	%f177, %f176, %f173, 0fBE2AD8B9;
	fma.rn.f32 	%f178, %f177, %f173, 0f3E4CED0B;
	fma.rn.f32 	%f179, %f178, %f173, 0fBE7FFF22;
	fma.rn.f32 	%f180, %f179, %f173, 0f3EAAAA78;
	fma.rn.f32 	%f181, %f180, %f173, 0fBF000000;
	mul.f32 	%f182, %f173, %f181;
	fma.rn.f32 	%f183, %f182, %f173, %f173;
	fma.rn.f32 	%f184, %f172, 0f3F317218, %f183;
	setp.gt.u32 	%p29, %r46, 2139095039;
	fma.rn.f32 	%f185, %f168, 0f7F800000, 0f7F800000;
	selp.f32 	%f186, %f185, %f184, %p29;
	setp.eq.f32 	%p30, %f168, 0f00000000;
	selp.f32 	%f187, 0fFF800000, %f186, %p30;
	ld.global.f32 	%f188, [%rd1+136];
	add.f32 	%f11, %f188, %f187;
	setp.eq.f32 	%p31, %f861, 0fF149F2CA;
	mov.f32 	%f862, %f11;
	@%p31 bra 	$L__BB0_25;
	setp.eq.f32 	%p32, %f11, 0fF149F2CA;
	mov.f32 	%f862, %f861;
	@%p32 bra 	$L__BB0_25;
	setp.gt.f32 	%p33, %f861, %f11;
	@%p33 bra 	$L__BB0_24;
	sub.f32 	%f189, %f861, %f11;
	fma.rn.f32 	%f190, %f189, 0f3BBB989D, 0f3F000000;
	cvt.sat.f32.f32 	%f191, %f190;
	mov.f32 	%f192, 0f4B400001;
	mov.f32 	%f193, 0f437C0000;
	fma.rm.f32 	%f194, %f191, %f193, %f192;
	add.f32 	%f195, %f194, 0fCB40007F;
	neg.f32 	%f196, %f195;
	fma.rn.f32 	%f197, %f189, 0f3FB8AA3B, %f196;
	fma.rn.f32 	%f198, %f189, 0f32A57060, %f197;
	mov.b32 	%r50, %f194;
	shl.b32 	%r51, %r50, 23;
	mov.b32 	%f199, %r51;
	ex2.approx.ftz.f32 	%f200, %f198;
	fma.rn.f32 	%f201, %f200, %f199, 0f3F800000;
	setp.lt.f32 	%p34, %f201, 0f00800000;
	mul.f32 	%f202, %f201, 0f4B000000;
	selp.f32 	%f203, %f202, %f201, %p34;
	selp.f32 	%f204, 0fC1B80000, 0f00000000, %p34;
	mov.b32 	%r52, %f203;
	add.s32 	%r53, %r52, -1059760811;
	and.b32  	%r54, %r53, -8388608;
	sub.s32 	%r55, %r52, %r54;
	mov.b32 	%f205, %r55;
	cvt.rn.f32.s32 	%f206, %r54;
	fma.rn.f32 	%f207, %f206, 0f34000000, %f204;
	add.f32 	%f208, %f205, 0fBF800000;
	fma.rn.f32 	%f209, %f208, 0fBE055027, 0f3E1039F6;
	fma.rn.f32 	%f210, %f209, %f208, 0fBDF8CDCC;
	fma.rn.f32 	%f211, %f210, %f208, 0f3E0F2955;
	fma.rn.f32 	%f212, %f211, %f208, 0fBE2AD8B9;
	fma.rn.f32 	%f213, %f212, %f208, 0f3E4CED0B;
	fma.rn.f32 	%f214, %f213, %f208, 0fBE7FFF22;
	fma.rn.f32 	%f215, %f214, %f208, 0f3EAAAA78;
	fma.rn.f32 	%f216, %f215, %f208, 0fBF000000;
	mul.f32 	%f217, %f208, %f216;
	fma.rn.f32 	%f218, %f217, %f208, %f208;
	fma.rn.f32 	%f219, %f207, 0f3F317218, %f218;
	setp.gt.u32 	%p35, %r52, 2139095039;
	fma.rn.f32 	%f220, %f203, 0f7F800000, 0f7F800000;
	selp.f32 	%f221, %f220, %f219, %p35;
	setp.eq.f32 	%p36, %f203, 0f00000000;
	selp.f32 	%f222, 0fFF800000, %f221, %p36;
	add.f32 	%f862, %f11, %f222;
	bra.uni 	$L__BB0_25;
$L__BB0_24:
	sub.f32 	%f223, %f11, %f861;
	fma.rn.f32 	%f224, %f223, 0f3BBB989D, 0f3F000000;
	cvt.sat.f32.f32 	%f225, %f224;
	mov.f32 	%f226, 0f4B400001;
	mov.f32 	%f227, 0f437C0000;
	fma.rm.f32 	%f228, %f225, %f227, %f226;
	add.f32 	%f229, %f228, 0fCB40007F;
	neg.f32 	%f230, %f229;
	fma.rn.f32 	%f231, %f223, 0f3FB8AA3B, %f230;
	fma.rn.f32 	%f232, %f223, 0f32A57060, %f231;
	mov.b32 	%r56, %f228;
	shl.b32 	%r57, %r56, 23;
	mov.b32 	%f233, %r57;
	ex2.approx.ftz.f32 	%f234, %f232;
	fma.rn.f32 	%f235, %f234, %f233, 0f3F800000;
	setp.lt.f32 	%p37, %f235, 0f00800000;
	mul.f32 	%f236, %f235, 0f4B000000;
	selp.f32 	%f237, %f236, %f235, %p37;
	selp.f32 	%f238, 0fC1B80000, 0f00000000, %p37;
	mov.b32 	%r58, %f237;
	add.s32 	%r59, %r58, -1059760811;
	and.b32  	%r60, %r59, -8388608;
	sub.s32 	%r61, %r58, %r60;
	mov.b32 	%f239, %r61;
	cvt.rn.f32.s32 	%f240, %r60;
	fma.rn.f32 	%f241, %f240, 0f34000000, %f238;
	add.f32 	%f242, %f239, 0fBF800000;
	fma.rn.f32 	%f243, %f242, 0fBE055027, 0f3E1039F6;
	fma.rn.f32 	%f244, %f243, %f242, 0fBDF8CDCC;
	fma.rn.f32 	%f245, %f244, %f242, 0f3E0F2955;
	fma.rn.f32 	%f246, %f245, %f242, 0fBE2AD8B9;
	fma.rn.f32 	%f247, %f246, %f242, 0f3E4CED0B;
	fma.rn.f32 	%f248, %f247, %f242, 0fBE7FFF22;
	fma.rn.f32 	%f249, %f248, %f242, 0f3EAAAA78;
	fma.rn.f32 	%f250, %f249, %f242, 0fBF000000;
	mul.f32 	%f251, %f242, %f250;
	fma.rn.f32 	%f252, %f251, %f242, %f242;
	fma.rn.f32 	%f253, %f241, 0f3F317218, %f252;
	setp.gt.u32 	%p38, %r58, 2139095039;
	fma.rn.f32 	%f254, %f237, 0f7F800000, 0f7F800000;
	selp.f32 	%f255, %f254, %f253, %p38;
	setp.eq.f32 	%p39, %f237, 0f00000000;
	selp.f32 	%f256, 0fFF800000, %f255, %p39;
	add.f32 	%f862, %f861, %f256;
$L__BB0_25:
	ld.global.f32 	%f15, [%rd15+8];
	setp.leu.f32 	%p40, %f15, 0f00000000;
	mov.f32 	%f863, %f862;
	@%p40 bra 	$L__BB0_31;
	setp.lt.f32 	%p41, %f15, 0f00800000;
	mul.f32 	%f257, %f15, 0f4B000000;
	selp.f32 	%f258, %f257, %f15, %p41;
	selp.f32 	%f259, 0fC1B80000, 0f00000000, %p41;
	mov.b32 	%r62, %f258;
	add.s32 	%r63, %r62, -1059760811;
	and.b32  	%r64, %r63, -8388608;
	sub.s32 	%r65, %r62, %r64;
	mov.b32 	%f260, %r65;
	cvt.rn.f32.s32 	%f261, %r64;
	fma.rn.f32 	%f262, %f261, 0f34000000, %f259;
	add.f32 	%f263, %f260, 0fBF800000;
	fma.rn.f32 	%f264, %f263, 0fBE055027, 0f3E1039F6;
	fma.rn.f32 	%f265, %f264, %f263, 0fBDF8CDCC;
	fma.rn.f32 	%f266, %f265, %f263, 0f3E0F2955;
	fma.rn.f32 	%f267, %f266, %f263, 0fBE2AD8B9;
	fma.rn.f32 	%f268, %f267, %f263, 0f3E4CED0B;
	fma.rn.f32 	%f269, %f268, %f263, 0fBE7FFF22;
	fma.rn.f32 	%f270, %f269, %f263, 0f3EAAAA78;
	fma.rn.f32 	%f271, %f270, %f263, 0fBF000000;
	mul.f32 	%f272, %f263, %f271;
	fma.rn.f32 	%f273, %f272, %f263, %f263;
	fma.rn.f32 	%f274, %f262, 0f3F317218, %f273;
	setp.gt.u32 	%p42, %r62, 2139095039;
	fma.rn.f32 	%f275, %f258, 0f7F800000, 0f7F800000;
	selp.f32 	%f276, %f275, %f274, %p42;
	setp.eq.f32 	%p43, %f258, 0f00000000;
	selp.f32 	%f277, 0fFF800000, %f276, %p43;
	ld.global.f32 	%f278, [%rd1+156];
	add.f32 	%f16, %f278, %f277;
	setp.eq.f32 	%p44, %f862, 0fF149F2CA;
	mov.f32 	%f863, %f16;
	@%p44 bra 	$L__BB0_31;
	setp.eq.f32 	%p45, %f16, 0fF149F2CA;
	mov.f32 	%f863, %f862;
	@%p45 bra 	$L__BB0_31;
	setp.gt.f32 	%p46, %f862, %f16;
	@%p46 bra 	$L__BB0_30;
	sub.f32 	%f279, %f862, %f16;
	fma.rn.f32 	%f280, %f279, 0f3BBB989D, 0f3F000000;
	cvt.sat.f32.f32 	%f281, %f280;
	mov.f32 	%f282, 0f4B400001;
	mov.f32 	%f283, 0f437C0000;
	fma.rm.f32 	%f284, %f281, %f283, %f282;
	add.f32 	%f285, %f284, 0fCB40007F;
	neg.f32 	%f286, %f285;
	fma.rn.f32 	%f287, %f279, 0f3FB8AA3B, %f286;
	fma.rn.f32 	%f288, %f279, 0f32A57060, %f287;
	mov.b32 	%r66, %f284;
	shl.b32 	%r67, %r66, 23;
	mov.b32 	%f289, %r67;
	ex2.approx.ftz.f32 	%f290, %f288;
	fma.rn.f32 	%f291, %f290, %f289, 0f3F800000;
	setp.lt.f32 	%p47, %f291, 0f00800000;
	mul.f32 	%f292, %f291, 0f4B000000;
	selp.f32 	%f293, %f292, %f291, %p47;
	selp.f32 	%f294, 0fC1B80000, 0f00000000, %p47;
	mov.b32 	%r68, %f293;
	add.s32 	%r69, %r68, -1059760811;
	and.b32  	%r70, %r69, -8388608;
	sub.s32 	%r71, %r68, %r70;
	mov.b32 	%f295, %r71;
	cvt.rn.f32.s32 	%f296, %r70;
	fma.rn.f32 	%f297, %f296, 0f34000000, %f294;
	add.f32 	%f298, %f295, 0fBF800000;
	fma.rn.f32 	%f299, %f298, 0fBE055027, 0f3E1039F6;
	fma.rn.f32 	%f300, %f299, %f298, 0fBDF8CDCC;
	fma.rn.f32 	%f301, %f300, %f298, 0f3E0F2955;
	fma.rn.f32 	%f302, %f301, %f298, 0fBE2AD8B9;
	fma.rn.f32 	%f303, %f302, %f298, 0f3E4CED0B;
	fma.rn.f32 	%f304, %f303, %f298, 0fBE7FFF22;
	fma.rn.f32 	%f305, %f304, %f298, 0f3EAAAA78;
	fma.rn.f32 	%f306, %f305, %f298, 0fBF000000;
	mul.f32 	%f307, %f298, %f306;
	fma.rn.f32 	%f308, %f307, %f298, %f298;
	fma.rn.f32 	%f309, %f297, 0f3F317218, %f308;
	setp.gt.u32 	%p48, %r68, 2139095039;
	fma.rn.f32 	%f310, %f293, 0f7F800000, 0f7F800000;
	selp.f32 	%f311, %f310, %f309, %p48;
	setp.eq.f32 	%p49, %f293, 0f00000000;
	selp.f32 	%f312, 0fFF800000, %f311, %p49;
	add.f32 	%f863, %f16, %f312;
	bra.uni 	$L__BB0_31;
$L__BB0_30:
	sub.f32 	%f313, %f16, %f862;
	fma.rn.f32 	%f314, %f313, 0f3BBB989D, 0f3F000000;
	cvt.sat.f32.f32 	%f315, %f314;
	mov.f32 	%f316, 0f4B400001;
	mov.f32 	%f317, 0f437C0000;
	fma.rm.f32 	%f318, %f315, %f317, %f316;
	add.f32 	%f319, %f318, 0fCB40007F;
	neg.f32 	%f320, %f319;
	fma.rn.f32 	%f321, %f313, 0f3FB8AA3B, %f320;
	fma.rn.f32 	%f322, %f313, 0f32A57060, %f321;
	mov.b32 	%r72, %f318;
	shl.b32 	%r73, %r72, 23;
	mov.b32 	%f323, %r73;
	ex2.approx.ftz.f32 	%f324, %f322;
	fma.rn.f32 	%f325, %f324, %f323, 0f3F800000;
	setp.lt.f32 	%p50, %f325, 0f00800000;
	mul.f32 	%f326, %f325, 0f4B000000;
	selp.f32 	%f327, %f326, %f325, %p50;
	selp.f32 	%f328, 0fC1B80000, 0f00000000, %p50;
	mov.b32 	%r74, %f327;
	add.s32 	%r75, %r74, -1059760811;
	and.b32  	%r76, %r75, -8388608;
	sub.s32 	%r77, %r74, %r76;
	mov.b32 	%f329, %r77;
	cvt.rn.f32.s32 	%f330, %r76;
	fma.rn.f32 	%f331, %f330, 0f34000000, %f328;
	add.f32 	%f332, %f329, 0fBF800000;
	fma.rn.f32 	%f333, %f332, 0fBE055027, 0f3E1039F6;
	fma.rn.f32 	%f334, %f333, %f332, 0fBDF8CDCC;
	fma.rn.f32 	%f335, %f334, %f332, 0f3E0F2955;
	fma.rn.f32 	%f336, %f335, %f332, 0fBE2AD8B9;
	fma.rn.f32 	%f337, %f336, %f332, 0f3E4CED0B;
	fma.rn.f32 	%f338, %f337, %f332, 0fBE7FFF22;
	fma.rn.f32 	%f339, %f338, %f332, 0f3EAAAA78;
	fma.rn.f32 	%f340, %f339, %f332, 0fBF000000;
	mul.f32 	%f341, %f332, %f340;
	fma.rn.f32 	%f342, %f341, %f332, %f332;
	fma.rn.f32 	%f343, %f331, 0f3F317218, %f342;
	setp.gt.u32 	%p51, %r74, 2139095039;
	fma.rn.f32 	%f344, %f327, 0f7F800000, 0f7F800000;
	selp.f32 	%f345, %f344, %f343, %p51;
	setp.eq.f32 	%p52, %f327, 0f00000000;
	selp.f32 	%f346, 0fFF800000, %f345, %p52;
	add.f32 	%f863, %f862, %f346;
$L__BB0_31:
	ld.global.f32 	%f20, [%rd15+12];
	setp.leu.f32 	%p53, %f20, 0f00000000;
	mov.f32 	%f864, %f863;
	@%p53 bra 	$L__BB0_37;
	setp.lt.f32 	%p54, %f20, 0f00800000;
	mul.f32 	%f347, %f20, 0f4B000000;
	selp.f32 	%f348, %f347, %f20, %p54;
	selp.f32 	%f349, 0fC1B80000, 0f00000000, %p54;
	mov.b32 	%r78, %f348;
	add.s32 	%r79, %r78, -1059760811;
	and.b32  	%r80, %r79, -8388608;
	sub.s32 	%r81, %r78, %r80;
	mov.b32 	%f350, %r81;
	cvt.rn.f32.s32 	%f351, %r80;
	fma.rn.f32 	%f352, %f351, 0f34000000, %f349;
	add.f32 	%f353, %f350, 0fBF800000;
	fma.rn.f32 	%f354, %f353, 0fBE055027, 0f3E1039F6;
	fma.rn.f32 	%f355, %f354, %f353, 0fBDF8CDCC;
	fma.rn.f32 	%f356, %f355, %f353, 0f3E0F2955;
	fma.rn.f32 	%f357, %f356, %f353, 0fBE2AD8B9;
	fma.rn.f32 	%f358, %f357, %f353, 0f3E4CED0B;
	fma.rn.f32 	%f359, %f358, %f353, 0fBE7FFF22;
	fma.rn.f32 	%f360, %f359, %f353, 0f3EAAAA78;
	fma.rn.f32 	%f361, %f360, %f353, 0fBF000000;
	mul.f32 	%f362, %f353, %f361;
	fma.rn.f32 	%f363, %f362, %f353, %f353;
	fma.rn.f32 	%f364, %f352, 0f3F317218, %f363;
	setp.gt.u32 	%p55, %r78, 2139095039;
	fma.rn.f32 	%f365, %f348, 0f7F800000, 0f7F800000;
	selp.f32 	%f366, %f365, %f364, %p55;
	setp.eq.f32 	%p56, %f348, 0f00000000;
	selp.f32 	%f367, 0fFF800000, %f366, %p56;
	ld.global.f32 	%f368, [%rd1+176];
	add.f32 	%f21, %f368, %f367;
	setp.eq.f32 	%p57, %f863, 0fF149F2CA;
	mov.f32 	%f864, %f21;
	@%p57 bra 	$L__BB0_37;
	setp.eq.f32 	%p58, %f21, 0fF149F2CA;
	mov.f32 	%f864, %f863;
	@%p58 bra 	$L__BB0_37;
	setp.gt.f32 	%p59, %f863, %f21;
	@%p59 bra 	$L__BB0_36;
	sub.f32 	%f369, %f863, %f21;
	fma.rn.f32 	%f370, %f369, 0f3BBB989D, 0f3F000000;
	cvt.sat.f32.f32 	%f371, %f370;
	mov.f32 	%f372, 0f4B400001;
	mov.f32 	%f373, 0f437C0000;
	fma.rm.f32 	%f374, %f371, %f373, %f372;
	add.f32 	%f375, %f374, 0fCB40007F;
	neg.f32 	%f376, %f375;
	fma.rn.f32 	%f377, %f369, 0f3FB8AA3B, %f376;
	fma.rn.f32 	%f378, %f369, 0f32A57060, %f377;
	mov.b32 	%r82, %f374;
	shl.b32 	%r83, %r82, 23;
	mov.b32 	%f379, %r83;
	ex2.approx.ftz.f32 	%f380, %f378;
	fma.rn.f32 	%f381, %f380, %f379, 0f3F800000;
	setp.lt.f32 	%p60, %f381, 0f00800000;
	mul.f32 	%f382, %f381, 0f4B000000;
	selp.f32 	%f383, %f382, %f381, %p60;
	selp.f32 	%f384, 0fC1B80000, 0f00000000, %p60;
	mov.b32 	%r84, %f383;
	add.s32 	%r85, %r84, -1059760811;
	and.b32  	%r86, %r85, -8388608;
	sub.s32 	%r87, %r84, %r86;
	mov.b32 	%f385, %r87;
	cvt.rn.f32.s32 	%f386, %r86;
	fma.rn.f32 	%f387, %f386, 0f34000000, %f384;
	add.f32 	%f388, %f385, 0fBF800000;
	fma.rn.f32 	%f389, %f388, 0fBE055027, 0f3E1039F6;
	fma.rn.f32 	%f390, %f389, %f388, 0fBDF8CDCC;
	fma.rn.f32 	%f391, %f390, %f388, 0f3E0F2955;
	fma.rn.f32 	%f392, %f391, %f388, 0fBE2AD8B9;
	fma.rn.f32 	%f393, %f392, %f388, 0f3E4CED0B;
	fma.rn.f32 	%f394, %f393, %f388, 0fBE7FFF22;
	fma.rn.f32 	%f395, %f394, %f388, 0f3EAAAA78;
	fma.rn.f32 	%f396, %f395, %f388, 0fBF000000;
	mul.f32 	%f397, %f388, %f396;
	fma.rn.f32 	%f398, %f397, %f388, %f388;
	fma.rn.f32 	%f399, %f387, 0f3F317218, %f398;
	setp.gt.u32 	%p61, %r84, 2139095039;
	fma.rn.f32 	%f400, %f383, 0f7F800000, 0f7F800000;
	selp.f32 	%f401, %f400, %f399, %p61;
	setp.eq.f32 	%p62, %f383, 0f00000000;
	selp.f32 	%f402, 0fFF800000, %f401, %p62;
	add.f32 	%f864, %f21, %f402;
	bra.uni 	$L__BB0_37;
$L__BB0_36:
	sub.f32 	%f403, %f21, %f863;
	fma.rn.f32 	%f404, %f403, 0f3BBB989D, 0f3F000000;
	cvt.sat.f32.f32 	%f405, %f404;
	mov.f32 	%f406, 0f4B400001;
	mov.f32 	%f407, 0f437C0000;
	fma.rm.f32 	%f408, %f405, %f407, %f406;
	add.f32 	%f409, %f408, 0fCB40007F;
	neg.f32 	%f410, %f409;
	fma.rn.f32 	%f411, %f403, 0f3FB8AA3B, %f410;
	fma.rn.f32 	%f412, %f403, 0f32A57060, %f411;
	mov.b32 	%r88, %f408;
	shl.b32 	%r89, %r88, 23;
	mov.b32 	%f413, %r89;
	ex2.approx.ftz.f32 	%f414, %f412;
	fma.rn.f32 	%f415, %f414, %f413, 0f3F800000;
	setp.lt.f32 	%p63, %f415, 0f00800000;
	mul.f32 	%f416, %f415, 0f4B000000;
	selp.f32 	%f417, %f416, %f415, %p63;
	selp.f32 	%f418, 0fC1B80000, 0f00000000, %p63;
	mov.b32 	%r90, %f417;
	add.s32 	%r91, %r90, -1059760811;
	and.b32  	%r92, %r91, -8388608;
	sub.s32 	%r93, %r90, %r92;
	mov.b32 	%f419, %r93;
	cvt.rn.f32.s32 	%f420, %r92;
	fma.rn.f32 	%f421, %f420, 0f34000000, %f418;
	add.f32 	%f422, %f419, 0fBF800000;
	fma.rn.f32 	%f423, %f422, 0fBE055027, 0f3E1039F6;
	fma.rn.f32 	%f424, %f423, %f422, 0fBDF8CDCC;
	fma.rn.f32 	%f425, %f424, %f422, 0f3E0F2955;
	fma.rn.f32 	%f426, %f425, %f422, 0fBE2AD8B9;
	fma.rn.f32 	%f427, %f426, %f422, 0f3E4CED0B;
	fma.rn.f32 	%f428, %f427, %f422, 0fBE7FFF22;
	fma.rn.f32 	%f429, %f428, %f422, 0f3EAAAA78;
	fma.rn.f32 	%f430, %f429, %f422, 0fBF000000;
	mul.f32 	%f431, %f422, %f430;
	fma.rn.f32 	%f432, %f431, %f422, %f422;
	fma.rn.f32 	%f433, %f421, 0f3F317218, %f432;
	setp.gt.u32 	%p64, %r90, 2139095039;
	fma.rn.f32 	%f434, %f417, 0f7F800000, 0f7F800000;
	selp.f32 	%f435, %f434, %f433, %p64;
	setp.eq.f32 	%p65, %f417, 0f00000000;
	selp.f32 	%f436, 0fFF800000, %f435, %p65;
	add.f32 	%f864, %f863, %f436;
$L__BB0_37:
	bar.sync 	0;
	add.s32 	%r10, %r5, -1;
	mul.wide.u32 	%rd39, %r10, 4;
	add.s64 	%rd40, %rd6, %rd39;
	ld.global.f32 	%f437, [%rd40];
	ld.global.f32 	%f438, [%rd4];
	add.f32 	%f25, %f437, %f438;
	add.s64 	%rd41, %rd7, %rd39;
	ld.global.f32 	%f439, [%rd41];
	ld.global.f32 	%f440, [%rd4+12];
	add.f32 	%f26, %f439, %f440;
	setp.eq.f32 	%p66, %f25, 0fF149F2CA;
	mov.f32 	%f865, %f26;
	@%p66 bra 	$L__BB0_42;
	setp.eq.f32 	%p67, %f26, 0fF149F2CA;
	mov.f32 	%f865, %f25;
	@%p67 bra 	$L__BB0_42;
	setp.leu.f32 	%p68, %f25, %f26;
	@%p68 bra 	$L__BB0_41;
	sub.f32 	%f475, %f26, %f25;
	fma.rn.f32 	%f476, %f475, 0f3BBB989D, 0f3F000000;
	cvt.sat.f32.f32 	%f477, %f476;
	mov.f32 	%f478, 0f4B400001;
	mov.f32 	%f479, 0f437C0000;
	fma.rm.f32 	%f480, %f477, %f479, %f478;
	add.f32 	%f481, %f480, 0fCB40007F;
	neg.f32 	%f482, %f481;
	fma.rn.f32 	%f483, %f475, 0f3FB8AA3B, %f482;
	fma.rn.f32 	%f484, %f475, 0f32A57060, %f483;
	mov.b32 	%r100, %f480;
	shl.b32 	%r101, %r100, 23;
	mov.b32 	%f485, %r101;
	ex2.approx.ftz.f32 	%f486, %f484;
	fma.rn.f32 	%f487, %f486, %f485, 0f3F800000;
	setp.lt.f32 	%p72, %f487, 0f00800000;
	mul.f32 	%f488, %f487, 0f4B000000;
	selp.f32 	%f489, %f488, %f487, %p72;
	selp.f32 	%f490, 0fC1B80000, 0f00000000, %p72;
	mov.b32 	%r102, %f489;
	add.s32 	%r103, %r102, -1059760811;
	and.b32  	%r104, %r103, -8388608;
	sub.s32 	%r105, %r102, %r104;
	mov.b32 	%f491, %r105;
	cvt.rn.f32.s32 	%f492, %r104;
	fma.rn.f32 	%f493, %f492, 0f34000000, %f490;
	add.f32 	%f494, %f491, 0fBF800000;
	fma.rn.f32 	%f495, %f494, 0fBE055027, 0f3E1039F6;
	fma.rn.f32 	%f496, %f495, %f494, 0fBDF8CDCC;
	fma.rn.f32 	%f497, %f496, %f494, 0f3E0F2955;
	fma.rn.f32 	%f498, %f497, %f494, 0fBE2AD8B9;
	fma.rn.f32 	%f499, %f498, %f494, 0f3E4CED0B;
	fma.rn.f32 	%f500, %f499, %f494, 0fBE7FFF22;
	fma.rn.f32 	%f501, %f500, %f494, 0f3EAAAA78;
	fma.rn.f32 	%f502, %f501, %f494, 0fBF000000;
	mul.f32 	%f503, %f494, %f502;
	fma.rn.f32 	%f504, %f503, %f494, %f494;
	fma.rn.f32 	%f505, %f493, 0f3F317218, %f504;
	setp.gt.u32 	%p73, %r102, 2139095039;
	fma.rn.f32 	%f506, %f489, 0f7F800000, 0f7F800000;
	selp.f32 	%f507, %f506, %f505, %p73;
	setp.eq.f32 	%p74, %f489, 0f00000000;
	selp.f32 	%f508, 0fFF800000, %f507, %p74;
	add.f32 	%f865, %f25, %f508;
	bra.uni 	$L__BB0_42;
$L__BB0_41:
	sub.f32 	%f441, %f25, %f26;
	fma.rn.f32 	%f442, %f441, 0f3BBB989D, 0f3F000000;
	cvt.sat.f32.f32 	%f443, %f442;
	mov.f32 	%f444, 0f4B400001;
	mov.f32 	%f445, 0f437C0000;
	fma.rm.f32 	%f446, %f443, %f445, %f444;
	add.f32 	%f447, %f446, 0fCB40007F;
	neg.f32 	%f448, %f447;
	fma.rn.f32 	%f449, %f441, 0f3FB8AA3B, %f448;
	fma.rn.f32 	%f450, %f441, 0f32A57060, %f449;
	mov.b32 	%r94, %f446;
	shl.b32 	%r95, %r94, 23;
	mov.b32 	%f451, %r95;
	ex2.approx.ftz.f32 	%f452, %f450;
	fma.rn.f32 	%f453, %f452, %f451, 0f3F800000;
	setp.lt.f32 	%p69, %f453, 0f00800000;
	mul.f32 	%f454, %f453, 0f4B000000;
	selp.f32 	%f455, %f454, %f453, %p69;
	selp.f32 	%f456, 0fC1B80000, 0f00000000, %p69;
	mov.b32 	%r96, %f455;
	add.s32 	%r97, %r96, -1059760811;
	and.b32  	%r98, %r97, -8388608;
	sub.s32 	%r99, %r96, %r98;
	mov.b32 	%f457, %r99;
	cvt.rn.f32.s32 	%f458, %r98;
	fma.rn.f32 	%f459, %f458, 0f34000000, %f456;
	add.f32 	%f460, %f457, 0fBF800000;
	fma.rn.f32 	%f461, %f460, 0fBE055027, 0f3E1039F6;
	fma.rn.f32 	%f462, %f461, %f460, 0fBDF8CDCC;
	fma.rn.f32 	%f463, %f462, %f460, 0f3E0F2955;
	fma.rn.f32 	%f464, %f463, %f460, 0fBE2AD8B9;
	fma.rn.f32 	%f465, %f464, %f460, 0f3E4CED0B;
	fma.rn.f32 	%f466, %f465, %f460, 0fBE7FFF22;
	fma.rn.f32 	%f467, %f466, %f460, 0f3EAAAA78;
	fma.rn.f32 	%f468, %f467, %f460, 0fBF000000;
	mul.f32 	%f469, %f460, %f468;
	fma.rn.f32 	%f470, %f469, %f460, %f460;
	fma.rn.f32 	%f471, %f459, 0f3F317218, %f470;
	setp.gt.u32 	%p70, %r96, 2139095039;
	fma.rn.f32 	%f472, %f455, 0f7F800000, 0f7F800000;
	selp.f32 	%f473, %f472, %f471, %p70;
	setp.eq.f32 	%p71, %f455, 0f00000000;
	selp.f32 	%f474, 0fFF800000, %f473, %p71;
	add.f32 	%f865, %f26, %f474;
$L__BB0_42:
	mul.wide.u32 	%rd42, %r10, 4;
	add.s64 	%rd43, %rd8, %rd42;
	ld.global.f32 	%f509, [%rd43];
	ld.global.f32 	%f510, [%rd4+24];
	add.f32 	%f30, %f509, %f510;
	setp.eq.f32 	%p75, %f865, 0fF149F2CA;
	mov.f32 	%f866, %f30;
	@%p75 bra 	$L__BB0_47;
	setp.eq.f32 	%p76, %f30, 0fF149F2CA;
	mov.f32 	%f866, %f865;
	@%p76 bra 	$L__BB0_47;
	setp.leu.f32 	%p77, %f865, %f30;
	@%p77 bra 	$L__BB0_46;
	sub.f32 	%f545, %f30, %f865;
	fma.rn.f32 	%f546, %f545, 0f3BBB989D, 0f3F000000;
	cvt.sat.f32.f32 	%f547, %f546;
	mov.f32 	%f548, 0f4B400001;
	mov.f32 	%f549, 0f437C0000;
	fma.rm.f32 	%f550, %f547, %f549, %f548;
	add.f32 	%f551, %f550, 0fCB40007F;
	neg.f32 	%f552, %f551;
	fma.rn.f32 	%f553, %f545, 0f3FB8AA3B, %f552;
	fma.rn.f32 	%f554, %f545, 0f32A57060, %f553;
	mov.b32 	%r112, %f550;
	shl.b32 	%r113, %r112, 23;
	mov.b32 	%f555, %r113;
	ex2.approx.ftz.f32 	%f556, %f554;
	fma.rn.f32 	%f557, %f556, %f555, 0f3F800000;
	setp.lt.f32 	%p81, %f557, 0f00800000;
	mul.f32 	%f558, %f557, 0f4B000000;
	selp.f32 	%f559, %f558, %f557, %p81;
	selp.f32 	%f560, 0fC1B80000, 0f00000000, %p81;
	mov.b32 	%r114, %f559;
	add.s32 	%r115, %r114, -1059760811;
	and.b32  	%r116, %r115, -8388608;
	sub.s32 	%r117, %r114, %r116;
	mov.b32 	%f561, %r117;
	cvt.rn.f32.s32 	%f562, %r116;
	fma.rn.f32 	%f563, %f562, 0f34000000, %f560;
	add.f32 	%f564, %f561, 0fBF800000;
	fma.rn.f32 	%f565, %f564, 0fBE055027, 0f3E1039F6;
	fma.rn.f32 	%f566, %f565, %f564, 0fBDF8CDCC;
	fma.rn.f32 	%f567, %f566, %f564, 0f3E0F2955;
	fma.rn.f32 	%f568, %f567, %f564, 0fBE2AD8B9;
	fma.rn.f32 	%f569, %f568, %f564, 0f3E4CED0B;
	fma.rn.f32 	%f570, %f569, %f564, 0fBE7FFF22;
	fma.rn.f32 	%f571, %f570, %f564, 0f3EAAAA78;
	fma.rn.f32 	%f572, %f571, %f564, 0fBF000000;
	mul.f32 	%f573, %f564, %f572;
	fma.rn.f32 	%f574, %f573, %f564, %f564;
	fma.rn.f32 	%f575, %f563, 0f3F317218, %f574;
	setp.gt.u32 	%p82, %r114, 2139095039;
	fma.rn.f32 	%f576, %f559, 0f7F800000, 0f7F800000;
	selp.f32 	%f577, %f576, %f575, %p82;
	setp.eq.f32 	%p83, %f559, 0f00000000;
	selp.f32 	%f578, 0fFF800000, %f577, %p83;
	add.f32 	%f866, %f865, %f578;
	bra.uni 	$L__BB0_47;
$L__BB0_46:
	sub.f32 	%f511, %f865, %f30;
	fma.rn.f32 	%f512, %f511, 0f3BBB989D, 0f3F000000;
	cvt.sat.f32.f32 	%f513, %f512;
	mov.f32 	%f514, 0f4B400001;
	mov.f32 	%f515, 0f437C0000;
	fma.rm.f32 	%f516, %f513, %f515, %f514;
	add.f32 	%f517, %f516, 0fCB40007F;
	neg.f32 	%f518, %f517;
	fma.rn.f32 	%f519, %f511, 0f3FB8AA3B, %f518;
	fma.rn.f32 	%f520, %f511, 0f32A57060, %f519;
	mov.b32 	%r106, %f516;
	shl.b32 	%r107, %r106, 23;
	mov.b32 	%f521, %r107;
	ex2.approx.ftz.f32 	%f522, %f520;
	fma.rn.f32 	%f523, %f522, %f521, 0f3F800000;
	setp.lt.f32 	%p78, %f523, 0f00800000;
	mul.f32 	%f524, %f523, 0f4B000000;
	selp.f32 	%f525, %f524, %f523, %p78;
	selp.f32 	%f526, 0fC1B80000, 0f00000000, %p78;
	mov.b32 	%r108, %f525;
	add.s32 	%r109, %r108, -1059760811;
	and.b32  	%r110, %r109, -8388608;
	sub.s32 	%r111, %r108, %r110;
	mov.b32 	%f527, %r111;
	cvt.rn.f32.s32 	%f528, %r110;
	fma.rn.f32 	%f529, %f528, 0f34000000, %f526;
	add.f32 	%f530, %f527, 0fBF800000;
	fma.rn.f32 	%f531, %f530, 0fBE055027, 0f3E1039F6;
	fma.rn.f32 	%f532, %f531, %f530, 0fBDF8CDCC;
	fma.rn.f32 	%f533, %f532, %f530, 0f3E0F2955;
	fma.rn.f32 	%f534, %f533, %f530, 0fBE2AD8B9;
	fma.rn.f32 	%f535, %f534, %f530, 0f3E4CED0B;
	fma.rn.f32 	%f536, %f535, %f530, 0fBE7FFF22;
	fma.rn.f32 	%f537, %f536, %f530, 0f3EAAAA78;
	fma.rn.f32 	%f538, %f537, %f530, 0fBF000000;
	mul.f32 	%f539, %f530, %f538;
	fma.rn.f32 	%f540, %f539, %f530, %f530;
	fma.rn.f32 	%f541, %f529, 0f3F317218, %f540;
	setp.gt.u32 	%p79, %r108, 2139095039;
	fma.rn.f32 	%f542, %f525, 0f7F800000, 0f7F800000;
	selp.f32 	%f543, %f542, %f541, %p79;
	setp.eq.f32 	%p80, %f525, 0f00000000;
	selp.f32 	%f544, 0fFF800000, %f543, %p80;
	add.f32 	%f866, %f30, %f544;
$L__BB0_47:
	add.f32 	%f34, %f860, %f866;
	mul.wide.u32 	%rd44, %r10, 4;
	add.s64 	%rd45, %rd3, %rd44;
	ld.global.f32 	%f579, [%rd45];
	ld.global.f32 	%f580, [%rd4+4];
	add.f32 	%f35, %f579, %f580;
	add.s64 	%rd46, %rd9, %rd44;
	ld.global.f32 	%f581, [%rd46];
	ld.global.f32 	%f582, [%rd4+16];
	add.f32 	%f36, %f581, %f582;
	setp.eq.f32 	%p84, %f35, 0fF149F2CA;
	mov.f32 	%f867, %f36;
	@%p84 bra 	$L__BB0_52;
	setp.eq.f32 	%p85, %f36, 0fF149F2CA;
	mov.f32 	%f867, %f35;
	@%p85 bra 	$L__BB0_52;
	setp.leu.f32 	%p86, %f35, %f36;
	@%p86 bra 	$L__BB0_51;
	sub.f32 	%f617, %f36, %f35;
	fma.rn.f32 	%f618, %f617, 0f3BBB989D, 0f3F000000;
	cvt.sat.f32.f32 	%f619, %f618;
	mov.f32 	%f620, 0f4B400001;
	mov.f32 	%f621, 0f437C0000;
	fma.rm.f32 	%f622, %f619, %f621, %f620;
	add.f32 	%f623, %f622, 0fCB40007F;
	neg.f32 	%f624, %f623;
	fma.rn.f32 	%f625, %f617, 0f3FB8AA3B, %f624;
	fma.rn.f32 	%f626, %f617, 0f32A57060, %f625;
	mov.b32 	%r124, %f622;
	shl.b32 	%r125, %r124, 23;
	mov.b32 	%f627, %r125;
	ex2.approx.ftz.f32 	%f628, %f626;
	fma.rn.f32 	%f629, %f628, %f627, 0f3F800000;
	setp.lt.f32 	%p90, %f629, 0f00800000;
	mul.f32 	%f630, %f629, 0f4B000000;
	selp.f32 	%f631, %f630, %f629, %p90;
	selp.f32 	%f632, 0fC1B80000, 0f00000000, %p90;
	mov.b32 	%r126, %f631;
	add.s32 	%r127, %r126, -1059760811;
	and.b32  	%r128, %r127, -8388608;
	sub.s32 	%r129, %r126, %r128;
	mov.b32 	%f633, %r129;
	cvt.rn.f32.s32 	%f634, %r128;
	fma.rn.f32 	%f635, %f634, 0f34000000, %f632;
	add.f32 	%f636, %f633, 0fBF800000;
	fma.rn.f32 	%f637, %f636, 0fBE055027, 0f3E1039F6;
	fma.rn.f32 	%f638, %f637, %f636, 0fBDF8CDCC;
	fma.rn.f32 	%f639, %f638, %f636, 0f3E0F2955;
	fma.rn.f32 	%f640, %f639, %f636, 0fBE2AD8B9;
	fma.rn.f32 	%f641, %f640, %f636, 0f3E4CED0B;
	fma.rn.f32 	%f642, %f641, %f636, 0fBE7FFF22;
	fma.rn.f32 	%f643, %f642, %f636, 0f3EAAAA78;
	fma.rn.f32 	%f644, %f643, %f636, 0fBF000000;
	mul.f32 	%f645, %f636, %f644;
	fma.rn.f32 	%f646, %f645, %f636, %f636;
	fma.rn.f32 	%f647, %f635, 0f3F317218, %f646;
	setp.gt.u32 	%p91, %r126, 2139095039;
	fma.rn.f32 	%f648, %f631, 0f7F800000, 0f7F800000;
	selp.f32 	%f649, %f648, %f647, %p91;
	setp.eq.f32 	%p92, %f631, 0f00000000;
	selp.f32 	%f650, 0fFF800000, %f649, %p92;
	add.f32 	%f867, %f35, %f650;
	bra.uni 	$L__BB0_52;
$L__BB0_51:
	sub.f32 	%f583, %f35, %f36;
	fma.rn.f32 	%f584, %f583, 0f3BBB989D, 0f3F000000;
	cvt.sat.f32.f32 	%f585, %f584;
	mov.f32 	%f586, 0f4B400001;
	mov.f32 	%f587, 0f437C0000;
	fma.rm.f32 	%f588, %f585, %f587, %f586;
	add.f32 	%f589, %f588, 0fCB40007F;
	neg.f32 	%f590, %f589;
	fma.rn.f32 	%f591, %f583, 0f3FB8AA3B, %f590;
	fma.rn.f32 	%f592, %f583, 0f32A57060, %f591;
	mov.b32 	%r118, %f588;
	shl.b32 	%r119, %r118, 23;
	mov.b32 	%f593, %r119;
	ex2.approx.ftz.f32 	%f594, %f592;
	fma.rn.f32 	%f595, %f594, %f593, 0f3F800000;
	setp.lt.f32 	%p87, %f595, 0f00800000;
	mul.f32 	%f596, %f595, 0f4B000000;
	selp.f32 	%f597, %f596, %f595, %p87;
	selp.f32 	%f598, 0fC1B80000, 0f00000000, %p87;
	mov.b32 	%r120, %f597;
	add.s32 	%r121, %r120, -1059760811;
	and.b32  	%r122, %r121, -8388608;
	sub.s32 	%r123, %r120, %r122;
	mov.b32 	%f599, %r123;
	cvt.rn.f32.s32 	%f600, %r122;
	fma.rn.f32 	%f601, %f600, 0f34000000, %f598;
	add.f32 	%f602, %f599, 0fBF800000;
	fma.rn.f32 	%f603, %f602, 0fBE055027, 0f3E1039F6;
	fma.rn.f32 	%f604, %f603, %f602, 0fBDF8CDCC;
	fma.rn.f32 	%f605, %f604, %f602, 0f3E0F2955;
	fma.rn.f32 	%f606, %f605, %f602, 0fBE2AD8B9;
	fma.rn.f32 	%f607, %f606, %f602, 0f3E4CED0B;
	fma.rn.f32 	%f608, %f607, %f602, 0fBE7FFF22;
	fma.rn.f32 	%f609, %f608, %f602, 0f3EAAAA78;
	fma.rn.f32 	%f610, %f609, %f602, 0fBF000000;
	mul.f32 	%f611, %f602, %f610;
	fma.rn.f32 	%f612, %f611, %f602, %f602;
	fma.rn.f32 	%f613, %f601, 0f3F317218, %f612;
	setp.gt.u32 	%p88, %r120, 2139095039;
	fma.rn.f32 	%f614, %f597, 0f7F800000, 0f7F800000;
	selp.f32 	%f615, %f614, %f613, %p88;
	setp.eq.f32 	%p89, %f597, 0f00000000;
	selp.f32 	%f616, 0fFF800000, %f615, %p89;
	add.f32 	%f867, %f36, %f616;
$L__BB0_52:
	add.f32 	%f40, %f864, %f867;
	mul.wide.u32 	%rd47, %r5, 4;
	add.s64 	%rd48, %rd3, %rd47;
	ld.global.f32 	%f651, [%rd48];
	ld.global.f32 	%f652, [%rd4+8];
	add.f32 	%f41, %f651, %f652;
	add.s64 	%rd49, %rd10, %rd47;
	ld.global.f32 	%f653, [%rd49];
	ld.global.f32 	%f654, [%rd4+32];
	add.f32 	%f42, %f653, %f654;
	setp.eq.f32 	%p93, %f41, 0fF149F2CA;
	mov.f32 	%f868, %f42;
	@%p93 bra 	$L__BB0_57;
	setp.eq.f32 	%p94, %f42, 0fF149F2CA;
	mov.f32 	%f868, %f41;
	@%p94 bra 	$L__BB0_57;
	setp.leu.f32 	%p95, %f41, %f42;
	@%p95 bra 	$L__BB0_56;
	sub.f32 	%f689, %f42, %f41;
	fma.rn.f32 	%f690, %f689, 0f3BBB989D, 0f3F000000;
	cvt.sat.f32.f32 	%f691, %f690;
	mov.f32 	%f692, 0f4B400001;
	mov.f32 	%f693, 0f437C0000;
	fma.rm.f32 	%f694, %f691, %f693, %f692;
	add.f32 	%f695, %f694, 0fCB40007F;
	neg.f32 	%f696, %f695;
	fma.rn.f32 	%f697, %f689, 0f3FB8AA3B, %f696;
	fma.rn.f32 	%f698, %f689, 0f32A57060, %f697;
	mov.b32 	%r136, %f694;
	shl.b32 	%r137, %r136, 23;
	mov.b32 	%f699, %r137;
	ex2.approx.ftz.f32 	%f700, %f698;
	fma.rn.f32 	%f701, %f700, %f699, 0f3F800000;
	setp.lt.f32 	%p99, %f701, 0f00800000;
	mul.f32 	%f702, %f701, 0f4B000000;
	selp.f32 	%f703, %f702, %f701, %p99;
	selp.f32 	%f704, 0fC1B80000, 0f00000000, %p99;
	mov.b32 	%r138, %f703;
	add.s32 	%r139, %r138, -1059760811;
	and.b32  	%r140, %r139, -8388608;
	sub.s32 	%r141, %r138, %r140;
	mov.b32 	%f705, %r141;
	cvt.rn.f32.s32 	%f706, %r140;
	fma.rn.f32 	%f707, %f706, 0f34000000, %f704;
	add.f32 	%f708, %f705, 0fBF800000;
	fma.rn.f32 	%f709, %f708, 0fBE055027, 0f3E1039F6;
	fma.rn.f32 	%f710, %f709, %f708, 0fBDF8CDCC;
	fma.rn.f32 	%f711, %f710, %f708, 0f3E0F2955;
	fma.rn.f32 	%f712, %f711, %f708, 0fBE2AD8B9;
	fma.rn.f32 	%f713, %f712, %f708, 0f3E4CED0B;
	fma.rn.f32 	%f714, %f713, %f708, 0fBE7FFF22;
	fma.rn.f32 	%f715, %f714, %f708, 0f3EAAAA78;
	fma.rn.f32 	%f716, %f715, %f708, 0fBF000000;
	mul.f32 	%f717, %f708, %f716;
	fma.rn.f32 	%f718, %f717, %f708, %f708;
	fma.rn.f32 	%f719, %f707, 0f3F317218, %f718;
	setp.gt.u32 	%p100, %r138, 2139095039;
	fma.rn.f32 	%f720, %f703, 0f7F800000, 0f7F800000;
	selp.f32 	%f721, %f720, %f719, %p100;
	setp.eq.f32 	%p101, %f703, 0f00000000;
	selp.f32 	%f722, 0fFF800000, %f721, %p101;
	add.f32 	%f868, %f41, %f722;
	bra.uni 	$L__BB0_57;
$L__BB0_56:
	sub.f32 	%f655, %f41, %f42;
	fma.rn.f32 	%f656, %f655, 0f3BBB989D, 0f3F000000;
	cvt.sat.f32.f32 	%f657, %f656;
	mov.f32 	%f658, 0f4B400001;
	mov.f32 	%f659, 0f437C0000;
	fma.rm.f32 	%f660, %f657, %f659, %f658;
	add.f32 	%f661, %f660, 0fCB40007F;
	neg.f32 	%f662, %f661;
	fma.rn.f32 	%f663, %f655, 0f3FB8AA3B, %f662;
	fma.rn.f32 	%f664, %f655, 0f32A57060, %f663;
	mov.b32 	%r130, %f660;
	shl.b32 	%r131, %r130, 23;
	mov.b32 	%f665, %r131;
	ex2.approx.ftz.f32 	%f666, %f664;
	fma.rn.f32 	%f667, %f666, %f665, 0f3F800000;
	setp.lt.f32 	%p96, %f667, 0f00800000;
	mul.f32 	%f668, %f667, 0f4B000000;
	selp.f32 	%f669, %f668, %f667, %p96;
	selp.f32 	%f670, 0fC1B80000, 0f00000000, %p96;
	mov.b32 	%r132, %f669;
	add.s32 	%r133, %r132, -1059760811;
	and.b32  	%r134, %r133, -8388608;
	sub.s32 	%r135, %r132, %r134;
	mov.b32 	%f671, %r135;
	cvt.rn.f32.s32 	%f672, %r134;
	fma.rn.f32 	%f673, %f672, 0f34000000, %f670;
	add.f32 	%f674, %f671, 0fBF800000;
	fma.rn.f32 	%f675, %f674, 0fBE055027, 0f3E1039F6;
	fma.rn.f32 	%f676, %f675, %f674, 0fBDF8CDCC;
	fma.rn.f32 	%f677, %f676, %f674, 0f3E0F2955;
	fma.rn.f32 	%f678, %f677, %f674, 0fBE2AD8B9;
	fma.rn.f32 	%f679, %f678, %f674, 0f3E4CED0B;
	fma.rn.f32 	%f680, %f679, %f674, 0fBE7FFF22;
	fma.rn.f32 	%f681, %f680, %f674, 0f3EAAAA78;
	fma.rn.f32 	%f682, %f681, %f674, 0fBF000000;
	mul.f32 	%f683, %f674, %f682;
	fma.rn.f32 	%f684, %f683, %f674, %f674;
	fma.rn.f32 	%f685, %f673, 0f3F317218, %f684;
	setp.gt.u32 	%p97, %r132, 2139095039;
	fma.rn.f32 	%f686, %f669, 0f7F800000, 0f7F800000;
	selp.f32 	%f687, %f686, %f685, %p97;
	setp.eq.f32 	%p98, %f669, 0f00000000;
	selp.f32 	%f688, 0fFF800000, %f687, %p98;
	add.f32 	%f868, %f42, %f688;
$L__BB0_57:
	bar.sync 	0;
	mul.wide.u32 	%rd50, %r5, 4;
	add.s64 	%rd51, %rd11, %rd50;
	st.global.f32 	[%rd51], %f34;
	add.s64 	%rd52, %rd12, %rd50;
	st.global.f32 	[%rd52], %f40;
	add.s64 	%rd53, %rd13, %rd50;
	st.global.f32 	[%rd53], %f868;
	setp.ne.s32 	%p102, %r5, %r12;
	@%p102 bra 	$L__BB0_69;
	ld.global.f32 	%f46, [%rd2];
	setp.eq.f32 	%p103, %f34, 0fF149F2CA;
	mov.f32 	%f869, %f40;
	@%p103 bra 	$L__BB0_63;
	setp.eq.f32 	%p104, %f40, 0fF149F2CA;
	mov.f32 	%f869, %f34;
	@%p104 bra 	$L__BB0_63;
	setp.leu.f32 	%p105, %f34, %f40;
	@%p105 bra 	$L__BB0_62;
	sub.f32 	%f757, %f40, %f34;
	fma.rn.f32 	%f758, %f757, 0f3BBB989D, 0f3F000000;
	cvt.sat.f32.f32 	%f759, %f758;
	mov.f32 	%f760, 0f4B400001;
	mov.f32 	%f761, 0f437C0000;
	fma.rm.f32 	%f762, %f759, %f761, %f760;
	add.f32 	%f763, %f762, 0fCB40007F;
	neg.f32 	%f764, %f763;
	fma.rn.f32 	%f765, %f757, 0f3FB8AA3B, %f764;
	fma.rn.f32 	%f766, %f757, 0f32A57060, %f765;
	mov.b32 	%r148, %f762;
	shl.b32 	%r149, %r148, 23;
	mov.b32 	%f767, %r149;
	ex2.approx.ftz.f32 	%f768, %f766;
	fma.rn.f32 	%f769, %f768, %f767, 0f3F800000;
	setp.lt.f32 	%p109, %f769, 0f00800000;
	mul.f32 	%f770, %f769, 0f4B000000;
	selp.f32 	%f771, %f770, %f769, %p109;
	selp.f32 	%f772, 0fC1B80000, 0f00000000, %p109;
	mov.b32 	%r150, %f771;
	add.s32 	%r151, %r150, -1059760811;
	and.b32  	%r152, %r151, -8388608;
	sub.s32 	%r153, %r150, %r152;
	mov.b32 	%f773, %r153;
	cvt.rn.f32.s32 	%f774, %r152;
	fma.rn.f32 	%f775, %f774, 0f34000000, %f772;
	add.f32 	%f776, %f773, 0fBF800000;
	fma.rn.f32 	%f777, %f776, 0fBE055027, 0f3E1039F6;
	fma.rn.f32 	%f778, %f777, %f776, 0fBDF8CDCC;
	fma.rn.f32 	%f779, %f778, %f776, 0f3E0F2955;
	fma.rn.f32 	%f780, %f779, %f776, 0fBE2AD8B9;
	fma.rn.f32 	%f781, %f780, %f776, 0f3E4CED0B;
	fma.rn.f32 	%f782, %f781, %f776, 0fBE7FFF22;
	fma.rn.f32 	%f783, %f782, %f776, 0f3EAAAA78;
	fma.rn.f32 	%f784, %f783, %f776, 0fBF000000;
	mul.f32 	%f785, %f776, %f784;
	fma.rn.f32 	%f786, %f785, %f776, %f776;
	fma.rn.f32 	%f787, %f775, 0f3F317218, %f786;
	setp.gt.u32 	%p110, %r150, 2139095039;
	fma.rn.f32 	%f788, %f771, 0f7F800000, 0f7F800000;
	selp.f32 	%f789, %f788, %f787, %p110;
	setp.eq.f32 	%p111, %f771, 0f00000000;
	selp.f32 	%f790, 0fFF800000, %f789, %p111;
	add.f32 	%f869, %f34, %f790;
	bra.uni 	$L__BB0_63;
$L__BB0_62:
	sub.f32 	%f723, %f34, %f40;
	fma.rn.f32 	%f724, %f723, 0f3BBB989D, 0f3F000000;
	cvt.sat.f32.f32 	%f725, %f724;
	mov.f32 	%f726, 0f4B400001;
	mov.f32 	%f727, 0f437C0000;
	fma.rm.f32 	%f728, %f725, %f727, %f726;
	add.f32 	%f729, %f728, 0fCB40007F;
	neg.f32 	%f730, %f729;
	fma.rn.f32 	%f731, %f723, 0f3FB8AA3B, %f730;
	fma.rn.f32 	%f732, %f723, 0f32A57060, %f731;
	mov.b32 	%r142, %f728;
	shl.b32 	%r143, %r142, 23;
	mov.b32 	%f733, %r143;
	ex2.approx.ftz.f32 	%f734, %f732;
	fma.rn.f32 	%f735, %f734, %f733, 0f3F800000;
	setp.lt.f32 	%p106, %f735, 0f00800000;
	mul.f32 	%f736, %f735, 0f4B000000;
	selp.f32 	%f737, %f736, %f735, %p106;
	selp.f32 	%f738, 0fC1B80000, 0f00000000, %p106;
	mov.b32 	%r144, %f737;
	add.s32 	%r145, %r144, -1059760811;
	and.b32  	%r146, %r145, -8388608;
	sub.s32 	%r147, %r144, %r146;
	mov.b32 	%f739, %r147;
	cvt.rn.f32.s32 	%f740, %r146;
	fma.rn.f32 	%f741, %f740, 0f34000000, %f738;
	add.f32 	%f742, %f739, 0fBF800000;
	fma.rn.f32 	%f743, %f742, 0fBE055027, 0f3E1039F6;
	fma.rn.f32 	%f744, %f743, %f742, 0fBDF8CDCC;
	fma.rn.f32 	%f745, %f744, %f742, 0f3E0F2955;
	fma.rn.f32 	%f746, %f745, %f742, 0fBE2AD8B9;
	fma.rn.f32 	%f747, %f746, %f742, 0f3E4CED0B;
	fma.rn.f32 	%f748, %f747, %f742, 0fBE7FFF22;
	fma.rn.f32 	%f749, %f748, %f742, 0f3EAAAA78;
	fma.rn.f32 	%f750, %f749, %f742, 0fBF000000;
	mul.f32 	%f751, %f742, %f750;
	fma.rn.f32 	%f752, %f751, %f742, %f742;
	fma.rn.f32 	%f753, %f741, 0f3F317218, %f752;
	setp.gt.u32 	%p107, %r144, 2139095039;
	fma.rn.f32 	%f754, %f737, 0f7F800000, 0f7F800000;
	selp.f32 	%f755, %f754, %f753, %p107;
	setp.eq.f32 	%p108, %f737, 0f00000000;
	selp.f32 	%f756, 0fFF800000, %f755, %p108;
	add.f32 	%f869, %f40, %f756;
$L__BB0_63:
	setp.eq.f32 	%p112, %f46, 0fF149F2CA;
	mov.f32 	%f870, %f869;
	@%p112 bra 	$L__BB0_68;
	setp.eq.f32 	%p113, %f869, 0fF149F2CA;
	mov.f32 	%f870, %f46;
	@%p113 bra 	$L__BB0_68;
	setp.leu.f32 	%p114, %f46, %f869;
	@%p114 bra 	$L__BB0_67;
	sub.f32 	%f825, %f869, %f46;
	fma.rn.f32 	%f826, %f825, 0f3BBB989D, 0f3F000000;
	cvt.sat.f32.f32 	%f827, %f826;
	mov.f32 	%f828, 0f4B400001;
	mov.f32 	%f829, 0f437C0000;
	fma.rm.f32 	%f830, %f827, %f829, %f828;
	add.f32 	%f831, %f830, 0fCB40007F;
	neg.f32 	%f832, %f831;
	fma.rn.f32 	%f833, %f825, 0f3FB8AA3B, %f832;
	fma.rn.f32 	%f834, %f825, 0f32A57060, %f833;
	mov.b32 	%r160, %f830;
	shl.b32 	%r161, %r160, 23;
	mov.b32 	%f835, %r161;
	ex2.approx.ftz.f32 	%f836, %f834;
	fma.rn.f32 	%f837, %f836, %f835, 0f3F800000;
	setp.lt.f32 	%p118, %f837, 0f00800000;
	mul.f32 	%f838, %f837, 0f4B000000;
	selp.f32 	%f839, %f838, %f837, %p118;
	selp.f32 	%f840, 0fC1B80000, 0f00000000, %p118;
	mov.b32 	%r162, %f839;
	add.s32 	%r163, %r162, -1059760811;
	and.b32  	%r164, %r163, -8388608;
	sub.s32 	%r165, %r162, %r164;
	mov.b32 	%f841, %r165;
	cvt.rn.f32.s32 	%f842, %r164;
	fma.rn.f32 	%f843, %f842, 0f34000000, %f840;
	add.f32 	%f844, %f841, 0fBF800000;
	fma.rn.f32 	%f845, %f844, 0fBE055027, 0f3E1039F6;
	fma.rn.f32 	%f846, %f845, %f844, 0fBDF8CDCC;
	fma.rn.f32 	%f847, %f846, %f844, 0f3E0F2955;
	fma.rn.f32 	%f848, %f847, %f844, 0fBE2AD8B9;
	fma.rn.f32 	%f849, %f848, %f844, 0f3E4CED0B;
	fma.rn.f32 	%f850, %f849, %f844, 0fBE7FFF22;
	fma.rn.f32 	%f851, %f850, %f844, 0f3EAAAA78;
	fma.rn.f32 	%f852, %f851, %f844, 0fBF000000;
	mul.f32 	%f853, %f844, %f852;
	fma.rn.f32 	%f854, %f853, %f844, %f844;
	fma.rn.f32 	%f855, %f843, 0f3F317218, %f854;
	setp.gt.u32 	%p119, %r162, 2139095039;
	fma.rn.f32 	%f856, %f839, 0f7F800000, 0f7F800000;
	selp.f32 	%f857, %f856, %f855, %p119;
	setp.eq.f32 	%p120, %f839, 0f00000000;
	selp.f32 	%f858, 0fFF800000, %f857, %p120;
	add.f32 	%f870, %f46, %f858;
	bra.uni 	$L__BB0_68;
$L__BB0_67:
	sub.f32 	%f791, %f46, %f869;
	fma.rn.f32 	%f792, %f791, 0f3BBB989D, 0f3F000000;
	cvt.sat.f32.f32 	%f793, %f792;
	mov.f32 	%f794, 0f4B400001;
	mov.f32 	%f795, 0f437C0000;
	fma.rm.f32 	%f796, %f793, %f795, %f794;
	add.f32 	%f797, %f796, 0fCB40007F;
	neg.f32 	%f798, %f797;
	fma.rn.f32 	%f799, %f791, 0f3FB8AA3B, %f798;
	fma.rn.f32 	%f800, %f791, 0f32A57060, %f799;
	mov.b32 	%r154, %f796;
	shl.b32 	%r155, %r154, 23;
	mov.b32 	%f801, %r155;
	ex2.approx.ftz.f32 	%f802, %f800;
	fma.rn.f32 	%f803, %f802, %f801, 0f3F800000;
	setp.lt.f32 	%p115, %f803, 0f00800000;
	mul.f32 	%f804, %f803, 0f4B000000;
	selp.f32 	%f805, %f804, %f803, %p115;
	selp.f32 	%f806, 0fC1B80000, 0f00000000, %p115;
	mov.b32 	%r156, %f805;
	add.s32 	%r157, %r156, -1059760811;
	and.b32  	%r158, %r157, -8388608;
	sub.s32 	%r159, %r156, %r158;
	mov.b32 	%f807, %r159;
	cvt.rn.f32.s32 	%f808, %r158;
	fma.rn.f32 	%f809, %f808, 0f34000000, %f806;
	add.f32 	%f810, %f807, 0fBF800000;
	fma.rn.f32 	%f811, %f810, 0fBE055027, 0f3E1039F6;
	fma.rn.f32 	%f812, %f811, %f810, 0fBDF8CDCC;
	fma.rn.f32 	%f813, %f812, %f810, 0f3E0F2955;
	fma.rn.f32 	%f814, %f813, %f810, 0fBE2AD8B9;
	fma.rn.f32 	%f815, %f814, %f810, 0f3E4CED0B;
	fma.rn.f32 	%f816, %f815, %f810, 0fBE7FFF22;
	fma.rn.f32 	%f817, %f816, %f810, 0f3EAAAA78;
	fma.rn.f32 	%f818, %f817, %f810, 0fBF000000;
	mul.f32 	%f819, %f810, %f818;
	fma.rn.f32 	%f820, %f819, %f810, %f810;
	fma.rn.f32 	%f821, %f809, 0f3F317218, %f820;
	setp.gt.u32 	%p116, %r156, 2139095039;
	fma.rn.f32 	%f822, %f805, 0f7F800000, 0f7F800000;
	selp.f32 	%f823, %f822, %f821, %p116;
	setp.eq.f32 	%p117, %f805, 0f00000000;
	selp.f32 	%f824, 0fFF800000, %f823, %p117;
	add.f32 	%f870, %f869, %f824;
$L__BB0_68:
	st.global.f32 	[%rd2], %f870;
$L__BB0_69:
	add.s32 	%r166, %r166, %r3;
	setp.le.s32 	%p121, %r166, %r13;
	@%p121 bra 	$L__BB0_2;
$L__BB0_70:
	ret;

}
	// .globl	_Z18initializeDPKernelPfS_S_S_S_S_S_S_S_i
.visible .entry _Z18initializeDPKernelPfS_S_S_S_S_S_S_S_i(
	.param .u64 .ptr .align 1 _Z18initializeDPKernelPfS_S_S_S_S_S_S_S_i_param_0,
	.param .u64 .ptr .align 1 _Z18initializeDPKernelPfS_S_S_S_S_S_S_S_i_param_1,
	.param .u64 .ptr .align 1 _Z18initializeDPKernelPfS_S_S_S_S_S_S_S_i_param_2,
	.param .u64 .ptr .align 1 _Z18initializeDPKernelPfS_S_S_S_S_S_S_S_i_param_3,
	.param .u64 .ptr .align 1 _Z18initializeDPKernelPfS_S_S_S_S_S_S_S_i_param_4,
	.param .u64 .ptr .align 1 _Z18initializeDPKernelPfS_S_S_S_S_S_S_S_i_param_5,
	.param .u64 .ptr .align 1 _Z18initializeDPKernelPfS_S_S_S_S_S_S_S_i_param_6,
	.param .u64 .ptr .align 1 _Z18initializeDPKernelPfS_S_S_S_S_S_S_S_i_param_7,
	.param .u64 .ptr .align 1 _Z18initializeDPKernelPfS_S_S_S_S_S_S_S_i_param_8,
	.param .u32 _Z18initializeDPKernelPfS_S_S_S_S_S_S_S_i_param_9
)
{
	.reg .pred 	%p<6>;
	.reg .b32 	%r<13>;
	.reg .b32 	%f<24>;
	.reg .b64 	%rd<29>;

	ld.param.u64 	%rd10, [_Z18initializeDPKernelPfS_S_S_S_S_S_S_S_i_param_0];
	ld.param.u64 	%rd11, [_Z18initializeDPKernelPfS_S_S_S_S_S_S_S_i_param_1];
	ld.param.u64 	%rd12, [_Z18initializeDPKernelPfS_S_S_S_S_S_S_S_i_param_2];
	ld.param.u64 	%rd13, [_Z18initializeDPKernelPfS_S_S_S_S_S_S_S_i_param_3];
	ld.param.u64 	%rd14, [_Z18initializeDPKernelPfS_S_S_S_S_S_S_S_i_param_4];
	ld.param.u64 	%rd15, [_Z18initializeDPKernelPfS_S_S_S_S_S_S_S_i_param_5];
	ld.param.u64 	%rd16, [_Z18initializeDPKernelPfS_S_S_S_S_S_S_S_i_param_6];
	ld.param.u64 	%rd17, [_Z18initializeDPKernelPfS_S_S_S_S_S_S_S_i_param_7];
	ld.param.u64 	%rd18, [_Z18initializeDPKernelPfS_S_S_S_S_S_S_S_i_param_8];
	ld.param.u32 	%r2, [_Z18initializeDPKernelPfS_S_S_S_S_S_S_S_i_param_9];
	cvta.to.global.u64 	%rd1, %rd18;
	cvta.to.global.u64 	%rd2, %rd17;
	cvta.to.global.u64 	%rd3, %rd16;
	cvta.to.global.u64 	%rd4, %rd15;
	cvta.to.global.u64 	%rd5, %rd14;
	cvta.to.global.u64 	%rd6, %rd13;
	cvta.to.global.u64 	%rd7, %rd12;
	cvta.to.global.u64 	%rd8, %rd11;
	cvta.to.global.u64 	%rd9, %rd10;
	mov.u32 	%r3, %ctaid.x;
	mov.u32 	%r4, %ntid.x;
	mov.u32 	%r5, %tid.x;
	mad.lo.s32 	%r1, %r3, %r4, %r5;
	setp.gt.s32 	%p1, %r1, %r2;
	@%p1 bra 	$L__BB1_4;
	setp.ne.s32 	%p2, %r1, 0;
	@%p2 bra 	$L__BB1_3;
	ld.param.u32 	%r12, [_Z18initializeDPKernelPfS_S_S_S_S_S_S_S_i_param_9];
	mov.b32 	%r7, -246811958;
	st.global.u32 	[%rd9], %r7;
	st.global.u32 	[%rd8], %r7;
	cvt.rn.f32.s32 	%f1, %r12;
	rcp.rn.f32 	%f2, %f1;
	setp.lt.f32 	%p3, %f2, 0f00800000;
	mul.f32 	%f3, %f2, 0f4B000000;
	selp.f32 	%f4, %f3, %f2, %p3;
	selp.f32 	%f5, 0fC1B80000, 0f00000000, %p3;
	mov.b32 	%r8, %f4;
	add.s32 	%r9, %r8, -1059760811;
	and.b32  	%r10, %r9, -8388608;
	sub.s32 	%r11, %r8, %r10;
	mov.b32 	%f6, %r11;
	cvt.rn.f32.s32 	%f7, %r10;
	fma.rn.f32 	%f8, %f7, 0f34000000, %f5;
	add.f32 	%f9, %f6, 0fBF800000;
	fma.rn.f32 	%f10, %f9, 0fBE055027, 0f3E1039F6;
	fma.rn.f32 	%f11, %f10, %f9, 0fBDF8CDCC;
	fma.rn.f32 	%f12, %f11, %f9, 0f3E0F2955;
	fma.rn.f32 	%f13, %f12, %f9, 0fBE2AD8B9;
	fma.rn.f32 	%f14, %f13, %f9, 0f3E4CED0B;
	fma.rn.f32 	%f15, %f14, %f9, 0fBE7FFF22;
	fma.rn.f32 	%f16, %f15, %f9, 0f3EAAAA78;
	fma.rn.f32 	%f17, %f16, %f9, 0fBF000000;
	mul.f32 	%f18, %f9, %f17;
	fma.rn.f32 	%f19, %f18, %f9, %f9;
	fma.rn.f32 	%f20, %f8, 0f3F317218, %f19;
	setp.gt.u32 	%p4, %r8, 2139095039;
	fma.rn.f32 	%f21, %f4, 0f7F800000, 0f7F800000;
	selp.f32 	%f22, %f21, %f20, %p4;
	setp.eq.f32 	%p5, %f4, 0f00000000;
	selp.f32 	%f23, 0fFF800000, %f22, %p5;
	st.global.f32 	[%rd7], %f23;
	st.global.u32 	[%rd6], %r7;
	st.global.u32 	[%rd5], %r7;
	st.global.f32 	[%rd4], %f23;
	st.global.u32 	[%rd3], %r7;
	st.global.u32 	[%rd2], %r7;
	st.global.f32 	[%rd1], %f23;
	bra.uni 	$L__BB1_4;
$L__BB1_3:
	mul.wide.s32 	%rd19, %r1, 4;
	add.s64 	%rd20, %rd9, %rd19;
	mov.b32 	%r6, -246811958;
	st.global.u32 	[%rd20], %r6;
	add.s64 	%rd21, %rd8, %rd19;
	st.global.u32 	[%rd21], %r6;
	add.s64 	%rd22, %rd7, %rd19;
	st.global.u32 	[%rd22], %r6;
	add.s64 	%rd23, %rd6, %rd19;
	st.global.u32 	[%rd23], %r6;
	add.s64 	%rd24, %rd5, %rd19;
	st.global.u32 	[%rd24], %r6;
	add.s64 	%rd25, %rd4, %rd19;
	st.global.u32 	[%rd25], %r6;
	add.s64 	%rd26, %rd3, %rd19;
	st.global.u32 	[%rd26], %r6;
	add.s64 	%rd27, %rd2, %rd19;
	st.global.u32 	[%rd27], %r6;
	add.s64 	%rd28, %rd1, %rd19;
	st.global.u32 	[%rd28], %r6;
$L__BB1_4:
	ret;

}
	// .globl	_Z19initializeAnsKernelPf
.visible .entry _Z19initializeAnsKernelPf(
	.param .u64 .ptr .align 1 _Z19initializeAnsKernelPf_param_0
)
{
	.reg .b32 	%r<2>;
	.reg .b64 	%rd<3>;

	ld.param.u64 	%rd1, [_Z19initializeAnsKernelPf_param_0];
	cvta.to.global.u64 	%rd2, %rd1;
	mov.b32 	%r1, -246811958;
	st.global.u32 	[%rd2], %r1;
	ret;

}


// ===== COMPILED SASS (sm_100) =====

	.target	sm_100

	.elftype	@"ET_EXEC"


//--------------------- .note.nv.tkinfo           --------------------------
	.section	.note.nv.tkinfo,"",@"SHT_NOTE"
	.sectionflags	@"SHF_NOTE_NV_TKINFO"
	.tkinfo
        /*0018*/ 	.word	0x00000002
        /*0030*/ 	.string	""
        /*0030*/ 	.string	"ptxas"
        /*0030*/ 	.string	"Cuda compilation tools, release 13.0, V13.0.88"
        /*0030*/ 	.string	"Build cuda_13.0.r13.0/compiler.36424714_0"
        /*0030*/ 	.string	"-arch sm_100 -m 64 "



//--------------------- .note.nv.cuinfo           --------------------------
	.section	.note.nv.cuinfo,"",@"SHT_NOTE"
	.sectionflags	@"SHF_NOTE_NV_CUINFO"
        /*0018*/ 	.short	0x0002
        /*001a*/ 	.short	0x0064
        /*001c*/ 	.short	0x0082
	.zero		2


//--------------------- .nv.info                  --------------------------
	.section	.nv.info,"",@"SHT_CUDA_INFO"
	.align	4


	//----- nvinfo : EIATTR_REGCOUNT
	.align		4
        /*0000*/ 	.byte	0x04, 0x2f
        /*0002*/ 	.short	(.L_1 - .L_0)
	.align		4
.L_0:
        /*0004*/ 	.word	index@(_Z20pairHMMForwardKernelPKfPKcS0_S0_PfS3_S3_S3_S3_S3_S3_S3_S3_iiS3_)
        /*0008*/ 	.word	0x00000017


	//----- nvinfo : EIATTR_FRAME_SIZE
	.align		4
.L_1:
        /*000c*/ 	.byte	0x04, 0x11
        /*000e*/ 	.short	(.L_3 - .L_2)
	.align		4
.L_2:
        /*0010*/ 	.word	index@(_Z20pairHMMForwardKernelPKfPKcS0_S0_PfS3_S3_S3_S3_S3_S3_S3_S3_iiS3_)
        /*0014*/ 	.word	0x00000000


	//----- nvinfo : EIATTR_REGCOUNT
	.align		4
.L_3:
        /*0018*/ 	.byte	0x04, 0x2f
        /*001a*/ 	.short	(.L_5 - .L_4)
	.align		4
.L_4:
        /*001c*/ 	.word	index@(_Z18initializeDPKernelPfS_S_S_S_S_S_S_S_i)
        /*0020*/ 	.word	0x00000018


	//----- nvinfo : EIATTR_FRAME_SIZE
	.align		4
.L_5:
        /*0024*/ 	.byte	0x04, 0x11
        /*0026*/ 	.short	(.L_7 - .L_6)
	.align		4
.L_6:
        /*0028*/ 	.word	index@($__internal_0_$__cuda_sm20_rcp_rn_f32_slowpath)
        /*002c*/ 	.word	0x00000000


	//----- nvinfo : EIATTR_FRAME_SIZE
	.align		4
.L_7:
        /*0030*/ 	.byte	0x04, 0x11
        /*0032*/ 	.short	(.L_9 - .L_8)
	.align		4
.L_8:
        /*0034*/ 	.word	index@(_Z18initializeDPKernelPfS_S_S_S_S_S_S_S_i)
        /*0038*/ 	.word	0x00000000


	//----- nvinfo : EIATTR_REGCOUNT
	.align		4
.L_9:
        /*003c*/ 	.byte	0x04, 0x2f
        /*003e*/ 	.short	(.L_11 - .L_10)
	.align		4
.L_10:
        /*0040*/ 	.word	index@(_Z19initializeAnsKernelPf)
        /*0044*/ 	.word	0x00000008


	//----- nvinfo : EIATTR_FRAME_SIZE
	.align		4
.L_11:
        /*0048*/ 	.byte	0x04, 0x11
        /*004a*/ 	.short	(.L_13 - .L_12)
	.align		4
.L_12:
        /*004c*/ 	.word	index@(_Z19initializeAnsKernelPf)
        /*0050*/ 	.word	0x00000000


	//----- nvinfo : EIATTR_MIN_STACK_SIZE
	.align		4
.L_13:
        /*0054*/ 	.byte	0x04, 0x12
        /*0056*/ 	.short	(.L_15 - .L_14)
	.align		4
.L_14:
        /*0058*/ 	.word	index@(_Z19initializeAnsKernelPf)
        /*005c*/ 	.word	0x00000000


	//----- nvinfo : EIATTR_MIN_STACK_SIZE
	.align		4
.L_15:
        /*0060*/ 	.byte	0x04, 0x12
        /*0062*/ 	.short	(.L_17 - .L_16)
	.align		4
.L_16:
        /*0064*/ 	.word	index@(_Z18initializeDPKernelPfS_S_S_S_S_S_S_S_i)
        /*0068*/ 	.word	0x00000000


	//----- nvinfo : EIATTR_MIN_STACK_SIZE
	.align		4
.L_17:
        /*006c*/ 	.byte	0x04, 0x12
        /*006e*/ 	.short	(.L_19 - .L_18)
	.align		4
.L_18:
        /*0070*/ 	.word	index@(_Z20pairHMMForwardKernelPKfPKcS0_S0_PfS3_S3_S3_S3_S3_S3_S3_S3_iiS3_)
        /*0074*/ 	.word	0x00000000
.L_19:


//--------------------- .nv.compat                --------------------------
	.section	.nv.compat,"",@"SHT_CUDA_COMPAT_INFO"
	.align	4
        /*0000*/ 	.byte	0x02, 0x09, 0x00, 0x00, 0x02, 0x02, 0x01, 0x00, 0x02, 0x05, 0x05, 0x00, 0x03, 0x07, 0x01, 0x01
        /*0010*/ 	.byte	0x02, 0x03, 0x00, 0x00, 0x02, 0x06, 0x01, 0x00, 0x04, 0x0b, 0x08, 0x00, 0x01, 0x00, 0x00, 0x00
        /*0020*/ 	.byte	0x00, 0x00, 0x00, 0x00


//--------------------- .nv.info._Z19initializeAnsKernelPf --------------------------
	.section	.nv.info._Z19initializeAnsKernelPf,"",@"SHT_CUDA_INFO"
	.sectionflags	@""
	.align	4


	//----- nvinfo : EIATTR_CUDA_API_VERSION
	.align		4
        /*0000*/ 	.byte	0x04, 0x37
        /*0002*/ 	.short	(.L_21 - .L_20)
.L_20:
        /*0004*/ 	.word	0x00000082


	//----- nvinfo : EIATTR_KPARAM_INFO
	.align		4
.L_21:
        /*0008*/ 	.byte	0x04, 0x17
        /*000a*/ 	.short	(.L_23 - .L_22)
.L_22:
        /*000c*/ 	.word	0x00000000
        /*0010*/ 	.short	0x0000
        /*0012*/ 	.short	0x0000
        /*0014*/ 	.byte	0x00, 0xf5, 0x21, 0x00


	//----- nvinfo : EIATTR_SPARSE_MMA_MASK
	.align		4
.L_23:
        /*0018*/ 	.byte	0x03, 0x50
        /*001a*/ 	.short	0x0000


	//----- nvinfo : EIATTR_MAXREG_COUNT
	.align		4
        /*001c*/ 	.byte	0x03, 0x1b
        /*001e*/ 	.short	0x00ff


	//----- nvinfo : EIATTR_MERCURY_ISA_VERSION
	.align		4
        /*0020*/ 	.byte	0x03, 0x5f
        /*0022*/ 	.short	0x0101


	//----- nvinfo : EIATTR_VRC_CTA_INIT_COUNT
	.align		4
        /*0024*/ 	.byte	0x02, 0x4a
	.zero		1
	.zero		1


	//----- nvinfo : EIATTR_EXIT_INSTR_OFFSETS
	.align		4
        /*0028*/ 	.byte	0x04, 0x1c
        /*002a*/ 	.short	(.L_25 - .L_24)


	//   ....[0]....
.L_24:
        /*002c*/ 	.word	0x00000050


	//----- nvinfo : EIATTR_CBANK_PARAM_SIZE
	.align		4
.L_25:
        /*0030*/ 	.byte	0x03, 0x19
        /*0032*/ 	.short	0x0008


	//----- nvinfo : EIATTR_PARAM_CBANK
	.align		4
        /*0034*/ 	.byte	0x04, 0x0a
        /*0036*/ 	.short	(.L_27 - .L_26)
	.align		4
.L_26:
        /*0038*/ 	.word	index@(.nv.constant0._Z19initializeAnsKernelPf)
        /*003c*/ 	.short	0x0380
        /*003e*/ 	.short	0x0008


	//----- nvinfo : EIATTR_SW_WAR
	.align		4
.L_27:
        /*0040*/ 	.byte	0x04, 0x36
        /*0042*/ 	.short	(.L_29 - .L_28)
.L_28:
        /*0044*/ 	.word	0x00000008
.L_29:


//--------------------- .nv.info._Z18initializeDPKernelPfS_S_S_S_S_S_S_S_i --------------------------
	.section	.nv.info._Z18initializeDPKernelPfS_S_S_S_S_S_S_S_i,"",@"SHT_CUDA_INFO"
	.sectionflags	@""
	.align	4


	//----- nvinfo : EIATTR_CUDA_API_VERSION
	.align		4
        /*0000*/ 	.byte	0x04, 0x37
        /*0002*/ 	.short	(.L_31 - .L_30)
.L_30:
        /*0004*/ 	.word	0x00000082


	//----- nvinfo : EIATTR_KPARAM_INFO
	.align		4
.L_31:
        /*0008*/ 	.byte	0x04, 0x17
        /*000a*/ 	.short	(.L_33 - .L_32)
.L_32:
        /*000c*/ 	.word	0x00000000
        /*0010*/ 	.short	0x0009
        /*0012*/ 	.short	0x0048
        /*0014*/ 	.byte	0x00, 0xf0, 0x11, 0x00


	//----- nvinfo : EIATTR_KPARAM_INFO
	.align		4
.L_33:
        /*0018*/ 	.byte	0x04, 0x17
        /*001a*/ 	.short	(.L_35 - .L_34)
.L_34:
        /*001c*/ 	.word	0x00000000
        /*0020*/ 	.short	0x0008
        /*0022*/ 	.short	0x0040
        /*0024*/ 	.byte	0x00, 0xf5, 0x21, 0x00


	//----- nvinfo : EIATTR_KPARAM_INFO
	.align		4
.L_35:
        /*0028*/ 	.byte	0x04, 0x17
        /*002a*/ 	.short	(.L_37 - .L_36)
.L_36:
        /*002c*/ 	.word	0x00000000
        /*0030*/ 	.short	0x0007
        /*0032*/ 	.short	0x0038
        /*0034*/ 	.byte	0x00, 0xf5, 0x21, 0x00


	//----- nvinfo : EIATTR_KPARAM_INFO
	.align		4
.L_37:
        /*0038*/ 	.byte	0x04, 0x17
        /*003a*/ 	.short	(.L_39 - .L_38)
.L_38:
        /*003c*/ 	.word	0x00000000
        /*0040*/ 	.short	0x0006
        /*0042*/ 	.short	0x0030
        /*0044*/ 	.byte	0x00, 0xf5, 0x21, 0x00


	//----- nvinfo : EIATTR_KPARAM_INFO
	.align		4
.L_39:
        /*0048*/ 	.byte	0x04, 0x17
        /*004a*/ 	.short	(.L_41 - .L_40)
.L_40:
        /*004c*/ 	.word	0x00000000
        /*0050*/ 	.short	0x0005
        /*0052*/ 	.short	0x0028
        /*0054*/ 	.byte	0x00, 0xf5, 0x21, 0x00


	//----- nvinfo : EIATTR_KPARAM_INFO
	.align		4
.L_41:
        /*0058*/ 	.byte	0x04, 0x17
        /*005a*/ 	.short	(.L_43 - .L_42)
.L_42:
        /*005c*/ 	.word	0x00000000
        /*0060*/ 	.short	0x0004
        /*0062*/ 	.short	0x0020
        /*0064*/ 	.byte	0x00, 0xf5, 0x21, 0x00


	//----- nvinfo : EIATTR_KPARAM_INFO
	.align		4
.L_43:
        /*0068*/ 	.byte	0x04, 0x17
        /*006a*/ 	.short	(.L_45 - .L_44)
.L_44:
        /*006c*/ 	.word	0x00000000
        /*0070*/ 	.short	0x0003
        /*0072*/ 	.short	0x0018
        /*0074*/ 	.byte	0x00, 0xf5, 0x21, 0x00


	//----- nvinfo : EIATTR_KPARAM_INFO
	.align		4
.L_45:
        /*0078*/ 	.byte	0x04, 0x17
        /*007a*/ 	.short	(.L_47 - .L_46)
.L_46:
        /*007c*/ 	.word	0x00000000
        /*0080*/ 	.short	0x0002
        /*0082*/ 	.short	0x0010
        /*0084*/ 	.byte	0x00, 0xf5, 0x21, 0x00


	//----- nvinfo : EIATTR_KPARAM_INFO
	.align		4
.L_47:
        /*0088*/ 	.byte	0x04, 0x17
        /*008a*/ 	.short	(.L_49 - .L_48)
.L_48:
        /*008c*/ 	.word	0x00000000
        /*0090*/ 	.short	0x0001
        /*0092*/ 	.short	0x0008
        /*0094*/ 	.byte	0x00, 0xf5, 0x21, 0x00


	//----- nvinfo : EIATTR_KPARAM_INFO
	.align		4
.L_49:
        /*0098*/ 	.byte	0x04, 0x17
        /*009a*/ 	.short	(.L_51 - .L_50)
.L_50:
        /*009c*/ 	.word	0x00000000
        /*00a0*/ 	.short	0x0000
        /*00a2*/ 	.short	0x0000
        /*00a4*/ 	.byte	0x00, 0xf5, 0x21, 0x00


	//----- nvinfo : EIATTR_SPARSE_MMA_MASK
	.align		4
.L_51:
        /*00a8*/ 	.byte	0x03, 0x50
        /*00aa*/ 	.short	0x0000


	//----- nvinfo : EIATTR_MAXREG_COUNT
	.align		4
        /*00ac*/ 	.byte	0x03, 0x1b
        /*00ae*/ 	.short	0x00ff


	//----- nvinfo : EIATTR_MERCURY_ISA_VERSION
	.align		4
        /*00b0*/ 	.byte	0x03, 0x5f
        /*00b2*/ 	.short	0x0101


	//----- nvinfo : EIATTR_VRC_CTA_INIT_COUNT
	.align		4
        /*00b4*/ 	.byte	0x02, 0x4a
	.zero		1
	.zero		1


	//----- nvinfo : EIATTR_EXIT_INSTR_OFFSETS
	.align		4
        /*00b8*/ 	.byte	0x04, 0x1c
        /*00ba*/ 	.short	(.L_53 - .L_52)


	//   ....[0]....
.L_52:
        /*00bc*/ 	.word	0x00000070


	//   ....[1]....
        /*00c0*/ 	.word	0x00000450


	//   ....[2]....
        /*00c4*/ 	.word	0x00000620


	//----- nvinfo : EIATTR_CRS_STACK_SIZE
	.align		4
.L_53:
        /*00c8*/ 	.byte	0x04, 0x1e
        /*00ca*/ 	.short	(.L_55 - .L_54)
.L_54:
        /*00cc*/ 	.word	0x00000000


	//----- nvinfo : EIATTR_CBANK_PARAM_SIZE
	.align		4
.L_55:
        /*00d0*/ 	.byte	0x03, 0x19
        /*00d2*/ 	.short	0x004c


	//----- nvinfo : EIATTR_PARAM_CBANK
	.align		4
        /*00d4*/ 	.byte	0x04, 0x0a
        /*00d6*/ 	.short	(.L_57 - .L_56)
	.align		4
.L_56:
        /*00d8*/ 	.word	index@(.nv.constant0._Z18initializeDPKernelPfS_S_S_S_S_S_S_S_i)
        /*00dc*/ 	.short	0x0380
        /*00de*/ 	.short	0x004c


	//----- nvinfo : EIATTR_SW_WAR
	.align		4
.L_57:
        /*00e0*/ 	.byte	0x04, 0x36
        /*00e2*/ 	.short	(.L_59 - .L_58)
.L_58:
        /*00e4*/ 	.word	0x00000008
.L_59:


//--------------------- .nv.info._Z20pairHMMForwardKernelPKfPKcS0_S0_PfS3_S3_S3_S3_S3_S3_S3_S3_iiS3_ --------------------------
	.section	.nv.info._Z20pairHMMForwardKernelPKfPKcS0_S0_PfS3_S3_S3_S3_S3_S3_S3_S3_iiS3_,"",@"SHT_CUDA_INFO"
	.sectionflags	@""
	.align	4


	//----- nvinfo : EIATTR_CUDA_API_VERSION
	.align		4
        /*0000*/ 	.byte	0x04, 0x37
        /*0002*/ 	.short	(.L_61 - .L_60)
.L_60:
        /*0004*/ 	.word	0x00000082


	//----- nvinfo : EIATTR_KPARAM_INFO
	.align		4
.L_61:
        /*0008*/ 	.byte	0x04, 0x17
        /*000a*/ 	.short	(.L_63 - .L_62)
.L_62:
        /*000c*/ 	.word	0x00000000
        /*0010*/ 	.short	0x000f
        /*0012*/ 	.short	0x0070
        /*0014*/ 	.byte	0x00, 0xf5, 0x21, 0x00


	//----- nvinfo : EIATTR_KPARAM_INFO
	.align		4
.L_63:
        /*0018*/ 	.byte	0x04, 0x17
        /*001a*/ 	.short	(.L_65 - .L_64)
.L_64:
        /*001c*/ 	.word	0x00000000
        /*0020*/ 	.short	0x000e
        /*0022*/ 	.short	0x006c
        /*0024*/ 	.byte	0x00, 0xf0, 0x11, 0x00


	//----- nvinfo : EIATTR_KPARAM_INFO
	.align		4
.L_65:
        /*0028*/ 	.byte	0x04, 0x17
        /*002a*/ 	.short	(.L_67 - .L_66)
.L_66:
        /*002c*/ 	.word	0x00000000
        /*0030*/ 	.short	0x000d
        /*0032*/ 	.short	0x0068
        /*0034*/ 	.byte	0x00, 0xf0, 0x11, 0x00


	//----- nvinfo : EIATTR_KPARAM_INFO
	.align		4
.L_67:
        /*0038*/ 	.byte	0x04, 0x17
        /*003a*/ 	.short	(.L_69 - .L_68)
.L_68:
        /*003c*/ 	.word	0x00000000
        /*0040*/ 	.short	0x000c
        /*0042*/ 	.short	0x0060
        /*0044*/ 	.byte	0x00, 0xf5, 0x21, 0x00


	//----- nvinfo : EIATTR_KPARAM_INFO
	.align		4
.L_69:
        /*0048*/ 	.byte	0x04, 0x17
        /*004a*/ 	.short	(.L_71 - .L_70)
.L_70:
        /*004c*/ 	.word	0x00000000
        /*0050*/ 	.short	0x000b
        /*0052*/ 	.short	0x0058
        /*0054*/ 	.byte	0x00, 0xf5, 0x21, 0x00


	//----- nvinfo : EIATTR_KPARAM_INFO
	.align		4
.L_71:
        /*0058*/ 	.byte	0x04, 0x17
        /*005a*/ 	.short	(.L_73 - .L_72)
.L_72:
        /*005c*/ 	.word	0x00000000
        /*0060*/ 	.short	0x000a
        /*0062*/ 	.short	0x0050
        /*0064*/ 	.byte	0x00, 0xf5, 0x21, 0x00


	//----- nvinfo : EIATTR_KPARAM_INFO
	.align		4
.L_73:
        /*0068*/ 	.byte	0x04, 0x17
        /*006a*/ 	.short	(.L_75 - .L_74)
.L_74:
        /*006c*/ 	.word	0x00000000
        /*0070*/ 	.short	0x0009
        /*0072*/ 	.short	0x0048
        /*0074*/ 	.byte	0x00, 0xf5, 0x21, 0x00


	//----- nvinfo : EIATTR_KPARAM_INFO
	.align		4
.L_75:
        /*0078*/ 	.byte	0x04, 0x17
        /*007a*/ 	.short	(.L_77 - .L_76)
.L_76:
        /*007c*/ 	.word	0x00000000
        /*0080*/ 	.short	0x0008
        /*0082*/ 	.short	0x0040
        /*0084*/ 	.byte	0x00, 0xf5, 0x21, 0x00


	//----- nvinfo : EIATTR_KPARAM_INFO
	.align		4
.L_77:
        /*0088*/ 	.byte	0x04, 0x17
        /*008a*/ 	.short	(.L_79 - .L_78)
.L_78:
        /*008c*/ 	.word	0x00000000
        /*0090*/ 	.short	0x0007
        /*0092*/ 	.short	0x0038
        /*0094*/ 	.byte	0x00, 0xf5, 0x21, 0x00


	//----- nvinfo : EIATTR_KPARAM_INFO
	.align		4
.L_79:
        /*0098*/ 	.byte	0x04, 0x17
        /*009a*/ 	.short	(.L_81 - .L_80)
.L_80:
        /*009c*/ 	.word	0x00000000
        /*00a0*/ 	.short	0x0006
        /*00a2*/ 	.short	0x0030
        /*00a4*/ 	.byte	0x00, 0xf5, 0x21, 0x00


	//----- nvinfo : EIATTR_KPARAM_INFO
	.align		4
.L_81:
        /*00a8*/ 	.byte	0x04, 0x17
        /*00aa*/ 	.short	(.L_83 - .L_82)
.L_82:
        /*00ac*/ 	.word	0x00000000
        /*00b0*/ 	.short	0x0005
        /*00b2*/ 	.short	0x0028
        /*00b4*/ 	.byte	0x00, 0xf5, 0x21, 0x00


	//----- nvinfo : EIATTR_KPARAM_INFO
	.align		4
.L_83:
        /*00b8*/ 	.byte	0x04, 0x17
        /*00ba*/ 	.short	(.L_85 - .L_84)
.L_84:
        /*00bc*/ 	.word	0x00000000
        /*00c0*/ 	.short	0x0004
        /*00c2*/ 	.short	0x0020
        /*00c4*/ 	.byte	0x00, 0xf5, 0x21, 0x00


	//----- nvinfo : EIATTR_KPARAM_INFO
	.align		4
.L_85:
        /*00c8*/ 	.byte	0x04, 0x17
        /*00ca*/ 	.short	(.L_87 - .L_86)
.L_86:
        /*00cc*/ 	.word	0x00000000
        /*00d0*/ 	.short	0x0003
        /*00d2*/ 	.short	0x0018
        /*00d4*/ 	.byte	0x00, 0xf5, 0x21, 0x00


	//----- nvinfo : EIATTR_KPARAM_INFO
	.align		4
.L_87:
        /*00d8*/ 	.byte	0x04, 0x17
        /*00da*/ 	.short	(.L_89 - .L_88)
.L_88:
        /*00dc*/ 	.word	0x00000000
        /*00e0*/ 	.short	0x0002
        /*00e2*/ 	.short	0x0010
        /*00e4*/ 	.byte	0x00, 0xf5, 0x21, 0x00


	//----- nvinfo : EIATTR_KPARAM_INFO
	.align		4
.L_89:
        /*00e8*/ 	.byte	0x04, 0x17
        /*00ea*/ 	.short	(.L_91 - .L_90)
.L_90:
        /*00ec*/ 	.word	0x00000000
        /*00f0*/ 	.short	0x0001
        /*00f2*/ 	.short	0x0008
        /*00f4*/ 	.byte	0x00, 0xf5, 0x21, 0x00


	//----- nvinfo : EIATTR_KPARAM_INFO
	.align		4
.L_91:
        /*00f8*/ 	.byte	0x04, 0x17
        /*00fa*/ 	.short	(.L_93 - .L_92)
.L_92:
        /*00fc*/ 	.word	0x00000000
        /*0100*/ 	.short	0x0000
        /*0102*/ 	.short	0x0000
        /*0104*/ 	.byte	0x00, 0xf5, 0x21, 0x00


	//----- nvinfo : EIATTR_SPARSE_MMA_MASK
	.align		4
.L_93:
        /*0108*/ 	.byte	0x03, 0x50
        /*010a*/ 	.short	0x0000


	//----- nvinfo : EIATTR_MAXREG_COUNT
	.align		4
        /*010c*/ 	.byte	0x03, 0x1b
        /*010e*/ 	.short	0x00ff


	//----- nvinfo : EIATTR_NUM_BARRIERS
	.align		4
        /*0110*/ 	.byte	0x02, 0x4c
        /*0112*/ 	.byte	0x01
	.zero		1


	//----- nvinfo : EIATTR_MERCURY_ISA_VERSION
	.align		4
        /*0114*/ 	.byte	0x03, 0x5f
        /*0116*/ 	.short	0x0101


	//----- nvinfo : EIATTR_VRC_CTA_INIT_COUNT
	.align		4
        /*0118*/ 	.byte	0x02, 0x4a
	.zero		1
	.zero		1


	//----- nvinfo : EIATTR_EXIT_INSTR_OFFSETS
	.align		4
        /*011c*/ 	.byte	0x04, 0x1c
        /*011e*/ 	.short	(.L_95 - .L_94)


	//   ....[0]....
.L_94:
        /*0120*/ 	.word	0x00000070


	//   ....[1]....
        /*0124*/ 	.word	0x000046f0


	//----- nvinfo : EIATTR_CRS_STACK_SIZE
	.align		4
.L_95:
        /*0128*/ 	.byte	0x04, 0x1e
        /*012a*/ 	.short	(.L_97 - .L_96)
.L_96:
        /*012c*/ 	.word	0x00000000


	//----- nvinfo : EIATTR_CBANK_PARAM_SIZE
	.align		4
.L_97:
        /*0130*/ 	.byte	0x03, 0x19
        /*0132*/ 	.short	0x0078


	//----- nvinfo : EIATTR_PARAM_CBANK
	.align		4
        /*0134*/ 	.byte	0x04, 0x0a
        /*0136*/ 	.short	(.L_99 - .L_98)
	.align		4
.L_98:
        /*0138*/ 	.word	index@(.nv.constant0._Z20pairHMMForwardKernelPKfPKcS0_S0_PfS3_S3_S3_S3_S3_S3_S3_S3_iiS3_)
        /*013c*/ 	.short	0x0380
        /*013e*/ 	.short	0x0078


	//----- nvinfo : EIATTR_SW_WAR
	.align		4
.L_99:
        /*0140*/ 	.byte	0x04, 0x36
        /*0142*/ 	.short	(.L_101 - .L_100)
.L_100:
        /*0144*/ 	.word	0x00000008
.L_101:


//--------------------- .nv.callgraph             --------------------------
	.section	.nv.callgraph,"",@"SHT_CUDA_CALLGRAPH"
	.align	4
	.sectionentsize	8
	.align		4
        /*0000*/ 	.word	0x00000000
	.align		4
        /*0004*/ 	.word	0xffffffff
	.align		4
        /*0008*/ 	.word	0x00000000
	.align		4
        /*000c*/ 	.word	0xfffffffe
	.align		4
        /*0010*/ 	.word	0x00000000
	.align		4
        /*0014*/ 	.word	0xfffffffd
	.align		4
        /*0018*/ 	.word	0x00000000
	.align		4
        /*001c*/ 	.word	0xfffffffc


//--------------------- .text._Z19initializeAnsKernelPf --------------------------
	.section	.text._Z19initializeAnsKernelPf,"ax",@progbits
	.align	128
        .global         _Z19initializeAnsKernelPf
        .type           _Z19initializeAnsKernelPf,@function
        .size           _Z19initializeAnsKernelPf,(.L_x_49 - _Z19initializeAnsKernelPf)
        .other          _Z19initializeAnsKernelPf,@"STO_CUDA_ENTRY STV_DEFAULT"
_Z19initializeAnsKernelPf:
.text._Z19initializeAnsKernelPf:
[----:B------:R-:W-:Y:S08]  /*0000*/  LDC R1, c[0x0][0x37c] ;  /* 0x0000df00ff017b82 */ /* 0x000ff00000000800 */
[----:B------:R-:W0:Y:S01]  /*0010*/  LDC.64 R2, c[0x0][0x380] ;  /* 0x0000e000ff027b82 */ /* 0x000e220000000a00 */
[----:B------:R-:W0:Y:S01]  /*0020*/  LDCU.64 UR4, c[0x0][0x358] ;  /* 0x00006b00ff0477ac */ /* 0x000e220008000a00 */
[----:B------:R-:W-:-:S05]  /*0030*/  HFMA2 R5, -RZ, RZ, -10824, -13904 ;  /* 0xf149f2caff057431 */ /* 0x000fca00000001ff */
[----:B0-----:R-:W-:Y:S01]  /*0040*/  STG.E desc[UR4][R2.64], R5 ;  /* 0x0000000502007986 */ /* 0x001fe2000c101904 */
[----:B------:R-:W-:Y:S05]  /*0050*/  EXIT ;  /* 0x000000000000794d */ /* 0x000fea0003800000 */
.L_x_0:
[----:B------:R-:W-:-:S00]  /*0060*/  BRA `(.L_x_0) ;  /* 0xfffffffc00fc7947 */ /* 0x000fc0000383ffff */
[----:B------:R-:W-:-:S00]  /*0070*/  NOP ;  /* 0x0000000000007918 */ /* 0x000fc00000000000 */
        /* <DEDUP_REMOVED lines=8> */
.L_x_49:


//--------------------- .text._Z18initializeDPKernelPfS_S_S_S_S_S_S_S_i --------------------------
	.section	.text._Z18initializeDPKernelPfS_S_S_S_S_S_S_S_i,"ax",@progbits
	.align	128
        .global         _Z18initializeDPKernelPfS_S_S_S_S_S_S_S_i
        .type           _Z18initializeDPKernelPfS_S_S_S_S_S_S_S_i,@function
        .size           _Z18initializeDPKernelPfS_S_S_S_S_S_S_S_i,(.L_x_48 - _Z18initializeDPKernelPfS_S_S_S_S_S_S_S_i)
        .other          _Z18initializeDPKernelPfS_S_S_S_S_S_S_S_i,@"STO_CUDA_ENTRY STV_DEFAULT"
_Z18initializeDPKernelPfS_S_S_S_S_S_S_S_i:
.text._Z18initializeDPKernelPfS_S_S_S_S_S_S_S_i:
[----:B------:R-:W-:Y:S01]  /*0000*/  LDC R1, c[0x0][0x37c] ;  /* 0x0000df00ff017b82 */ /* 0x000fe20000000800 */
[----:B------:R-:W0:Y:S07]  /*0010*/  S2R R0, SR_TID.X ;  /* 0x0000000000007919 */ /* 0x000e2e0000002100 */
[----:B------:R-:W0:Y:S01]  /*0020*/  S2UR UR4, SR_CTAID.X ;  /* 0x00000000000479c3 */ /* 0x000e220000002500 */
[----:B------:R-:W1:Y:S07]  /*0030*/  LDCU UR6, c[0x0][0x3c8] ;  /* 0x00007900ff0677ac */ /* 0x000e6e0008000800 */
[----:B------:R-:W0:Y:S02]  /*0040*/  LDC R5, c[0x0][0x360] ;  /* 0x0000d800ff057b82 */ /* 0x000e240000000800 */
[----:B0-----:R-:W-:-:S05]  /*0050*/  IMAD R5, R5, UR4, R0 ;  /* 0x0000000405057c24 */ /* 0x001fca000f8e0200 */
[----:B-1----:R-:W-:-:S13]  /*0060*/  ISETP.GT.AND P0, PT, R5, UR6, PT ;  /* 0x0000000605007c0c */ /* 0x002fda000bf04270 */
[----:B------:R-:W-:Y:S05]  /*0070*/  @P0 EXIT ;  /* 0x000000000000094d */ /* 0x000fea0003800000 */
[----:B------:R-:W-:Y:S01]  /*0080*/  ISETP.NE.AND P0, PT, R5, RZ, PT ;  /* 0x000000ff0500720c */ /* 0x000fe20003f05270 */
[----:B------:R-:W0:-:S12]  /*0090*/  LDCU.64 UR4, c[0x0][0x358] ;  /* 0x00006b00ff0477ac */ /* 0x000e180008000a00 */
[----:B------:R-:W-:Y:S05]  /*00a0*/  @P0 BRA `(.L_x_1) ;  /* 0x0000000000ec0947 */ /* 0x000fea0003800000 */
[----:B------:R-:W0:Y:S01]  /*00b0*/  LDC.64 R2, c[0x0][0x380] ;  /* 0x0000e000ff027b82 */ /* 0x000e220000000a00 */
[----:B------:R-:W-:Y:S01]  /*00c0*/  I2FP.F32.S32 R0, UR6 ;  /* 0x0000000600007c45 */ /* 0x000fe20008201400 */
[----:B------:R-:W-:-:S04]  /*00d0*/  HFMA2 R7, -RZ, RZ, -10824, -13904 ;  /* 0xf149f2caff077431 */ /* 0x000fc800000001ff */
[----:B------:R-:W-:Y:S02]  /*00e0*/  VIADD R6, R0, 0x1800000 ;  /* 0x0180000000067836 */ /* 0x000fe40000000000 */
[----:B------:R-:W1:Y:S03]  /*00f0*/  LDC.64 R4, c[0x0][0x388] ;  /* 0x0000e200ff047b82 */ /* 0x000e660000000a00 */
[----:B------:R-:W-:-:S04]  /*0100*/  LOP3.LUT R6, R6, 0x7f800000, RZ, 0xc0, !PT ;  /* 0x7f80000006067812 */ /* 0x000fc800078ec0ff */
[----:B------:R-:W-:Y:S01]  /*0110*/  ISETP.GT.U32.AND P0, PT, R6, 0x1ffffff, PT ;  /* 0x01ffffff0600780c */ /* 0x000fe20003f04070 */
[----:B0-----:R0:W-:Y:S04]  /*0120*/  STG.E desc[UR4][R2.64], R7 ;  /* 0x0000000702007986 */ /* 0x0011e8000c101904 */
[----:B-1----:R0:W-:Y:S08]  /*0130*/  STG.E desc[UR4][R4.64], R7 ;  /* 0x0000000704007986 */ /* 0x0021f0000c101904 */
[----:B------:R-:W-:Y:S05]  /*0140*/  @P0 BRA `(.L_x_2) ;  /* 0x00000000000c0947 */ /* 0x000fea0003800000 */
[----:B0-----:R-:W-:-:S07]  /*0150*/  MOV R2, 0x170 ;  /* 0x0000017000027802 */ /* 0x001fce0000000f00 */
[----:B------:R-:W-:Y:S05]  /*0160*/  CALL.REL.NOINC `($__internal_0_$__cuda_sm20_rcp_rn_f32_slowpath) ;  /* 0x0000000400307944 */ /* 0x000fea0003c00000 */
[----:B------:R-:W-:Y:S05]  /*0170*/  BRA `(.L_x_3) ;  /* 0x0000000000107947 */ /* 0x000fea0003800000 */
.L_x_2:
[----:B0-----:R-:W0:Y:S02]  /*0180*/  MUFU.RCP R3, R0 ;  /* 0x0000000000037308 */ /* 0x001e240000001000 */
[----:B0-----:R-:W-:-:S04]  /*0190*/  FFMA R2, R0, R3, -1 ;  /* 0xbf80000000027423 */ /* 0x001fc80000000003 */
[----:B------:R-:W-:-:S04]  /*01a0*/  FADD.FTZ R2, -R2, -RZ ;  /* 0x800000ff02027221 */ /* 0x000fc80000010100 */
[----:B------:R-:W-:-:S07]  /*01b0*/  FFMA R0, R3, R2, R3 ;  /* 0x0000000203007223 */ /* 0x000fce0000000003 */
.L_x_3:
[----:B------:R-:W-:Y:S01]  /*01c0*/  FSETP.GEU.AND P0, PT, R0, 1.175494350822287508e-38, PT ;  /* 0x008000000000780b */ /* 0x000fe20003f0e000 */
[----:B------:R-:W0:Y:S01]  /*01d0*/  LDC.64 R8, c[0x0][0x3a8] ;  /* 0x0000ea00ff087b82 */ /* 0x000e220000000a00 */
[----:B------:R-:W-:Y:S01]  /*01e0*/  MOV R5, 0x3e055027 ;  /* 0x3e05502700057802 */ /* 0x000fe20000000f00 */
[----:B------:R-:W-:Y:S01]  /*01f0*/  IMAD.MOV.U32 R19, RZ, RZ, 0x7f800000 ;  /* 0x7f800000ff137424 */ /* 0x000fe200078e00ff */
[----:B------:R-:W-:-:S05]  /*0200*/  FSEL R4, RZ, -23, P0 ;  /* 0xc1b80000ff047808 */ /* 0x000fca0000000000 */
[----:B------:R-:W1:Y:S04]  /*0210*/  LDC.64 R10, c[0x0][0x3b0] ;  /* 0x0000ec00ff0a7b82 */ /* 0x000e680000000a00 */
[----:B------:R-:W-:-:S04]  /*0220*/  @!P0 FMUL R0, R0, 8388608 ;  /* 0x4b00000000008820 */ /* 0x000fc80000400000 */
[----:B------:R-:W2:Y:S01]  /*0230*/  LDC.64 R12, c[0x0][0x3b8] ;  /* 0x0000ee00ff0c7b82 */ /* 0x000ea20000000a00 */
[C---:B------:R-:W-:Y:S02]  /*0240*/  IADD3 R2, PT, PT, R0.reuse, -0x3f2aaaab, RZ ;  /* 0xc0d5555500027810 */ /* 0x040fe40007ffe0ff */
[----:B------:R-:W-:Y:S02]  /*0250*/  ISETP.GT.U32.AND P0, PT, R0, 0x7f7fffff, PT ;  /* 0x7f7fffff0000780c */ /* 0x000fe40003f04070 */
[----:B------:R-:W-:-:S03]  /*0260*/  LOP3.LUT R3, R2, 0xff800000, RZ, 0xc0, !PT ;  /* 0xff80000002037812 */ /* 0x000fc600078ec0ff */
[----:B------:R-:W3:Y:S02]  /*0270*/  LDC.64 R14, c[0x0][0x3c0] ;  /* 0x0000f000ff0e7b82 */ /* 0x000ee40000000a00 */
[----:B------:R-:W-:-:S04]  /*0280*/  IMAD.IADD R2, R0, 0x1, -R3 ;  /* 0x0000000100027824 */ /* 0x000fc800078e0a03 */
[----:B------:R-:W-:-:S04]  /*0290*/  FADD R6, R2, -1 ;  /* 0xbf80000002067421 */ /* 0x000fc80000000000 */
[----:B------:R-:W-:-:S04]  /*02a0*/  FFMA R5, R6, -R5, 0.14084610342979431152 ;  /* 0x3e1039f606057423 */ /* 0x000fc80000000805 */
[----:B------:R-:W-:-:S04]  /*02b0*/  FFMA R5, R6, R5, -0.12148627638816833496 ;  /* 0xbdf8cdcc06057423 */ /* 0x000fc80000000005 */
[----:B------:R-:W-:-:S04]  /*02c0*/  FFMA R5, R6, R5, 0.13980610668659210205 ;  /* 0x3e0f295506057423 */ /* 0x000fc80000000005 */
[----:B------:R-:W-:-:S04]  /*02d0*/  FFMA R5, R6, R5, -0.16684235632419586182 ;  /* 0xbe2ad8b906057423 */ /* 0x000fc80000000005 */
[----:B------:R-:W-:-:S04]  /*02e0*/  FFMA R5, R6, R5, 0.20012299716472625732 ;  /* 0x3e4ced0b06057423 */ /* 0x000fc80000000005 */
[----:B------:R-:W-:-:S04]  /*02f0*/  FFMA R5, R6, R5, -0.24999669194221496582 ;  /* 0xbe7fff2206057423 */ /* 0x000fc80000000005 */
[----:B------:R-:W-:-:S04]  /*0300*/  FFMA R5, R6, R5, 0.33333182334899902344 ;  /* 0x3eaaaa7806057423 */ /* 0x000fc80000000005 */
[C---:B------:R-:W-:Y:S01]  /*0310*/  FFMA R7, R6.reuse, R5, -0.5 ;  /* 0xbf00000006077423 */ /* 0x040fe20000000005 */
[----:B------:R-:W-:Y:S02]  /*0320*/  I2FP.F32.S32 R5, R3 ;  /* 0x0000000300057245 */ /* 0x000fe40000201400 */
[----:B------:R-:W4:Y:S01]  /*0330*/  LDC.64 R2, c[0x0][0x390] ;  /* 0x0000e400ff027b82 */ /* 0x000f220000000a00 */
[C---:B------:R-:W-:Y:S02]  /*0340*/  FMUL R7, R6.reuse, R7 ;  /* 0x0000000706077220 */ /* 0x040fe40000400000 */
[----:B------:R-:W-:Y:S02]  /*0350*/  FFMA R16, R5, 1.1920928955078125e-07, R4 ;  /* 0x3400000005107823 */ /* 0x000fe40000000004 */
[----:B------:R-:W-:-:S03]  /*0360*/  FFMA R17, R6, R7, R6 ;  /* 0x0000000706117223 */ /* 0x000fc60000000006 */
[----:B------:R-:W5:Y:S01]  /*0370*/  LDC.64 R4, c[0x0][0x398] ;  /* 0x0000e600ff047b82 */ /* 0x000f620000000a00 */
[----:B------:R-:W-:Y:S01]  /*0380*/  FFMA R16, R16, 0.69314718246459960938, R17 ;  /* 0x3f31721810107823 */ /* 0x000fe20000000011 */
[C---:B------:R-:W-:Y:S01]  /*0390*/  @P0 FFMA R16, R0.reuse, R19, +INF ;  /* 0x7f80000000100423 */ /* 0x040fe20000000013 */
[----:B------:R-:W-:Y:S01]  /*03a0*/  FSETP.NEU.AND P0, PT, R0, RZ, PT ;  /* 0x000000ff0000720b */ /* 0x000fe20003f0d000 */
[----:B------:R-:W-:-:S03]  /*03b0*/  HFMA2 R19, -RZ, RZ, -10824, -13904 ;  /* 0xf149f2caff137431 */ /* 0x000fc600000001ff */
[----:B------:R-:W-:Y:S01]  /*03c0*/  FSEL R17, R16, -INF , P0 ;  /* 0xff80000010117808 */ /* 0x000fe20000000000 */
[----:B------:R-:W0:Y:S04]  /*03d0*/  LDC.64 R6, c[0x0][0x3a0] ;  /* 0x0000e800ff067b82 */ /* 0x000e280000000a00 */
[----:B----4-:R-:W-:Y:S04]  /*03e0*/  STG.E desc[UR4][R2.64], R17 ;  /* 0x0000001102007986 */ /* 0x010fe8000c101904 */
[----:B-----5:R-:W-:Y:S04]  /*03f0*/  STG.E desc[UR4][R4.64], R19 ;  /* 0x0000001304007986 */ /* 0x020fe8000c101904 */
[----:B0-----:R-:W-:Y:S04]  /*0400*/  STG.E desc[UR4][R6.64], R19 ;  /* 0x0000001306007986 */ /* 0x001fe8000c101904 */
[----:B------:R-:W-:Y:S04]  /*0410*/  STG.E desc[UR4][R8.64], R17 ;  /* 0x0000001108007986 */ /* 0x000fe8000c101904 */
[----:B-1----:R-:W-:Y:S04]  /*0420*/  STG.E desc[UR4][R10.64], R19 ;  /* 0x000000130a007986 */ /* 0x002fe8000c101904 */
[----:B--2---:R-:W-:Y:S04]  /*0430*/  STG.E desc[UR4][R12.64], R19 ;  /* 0x000000130c007986 */ /* 0x004fe8000c101904 */
[----:B---3--:R-:W-:Y:S01]  /*0440*/  STG.E desc[UR4][R14.64], R17 ;  /* 0x000000110e007986 */ /* 0x008fe2000c101904 */
[----:B------:R-:W-:Y:S05]  /*0450*/  EXIT ;  /* 0x000000000000794d */ /* 0x000fea0003800000 */
.L_x_1:
[----:B------:R-:W1:Y:S01]  /*0460*/  LDC.64 R14, c[0x0][0x380] ;  /* 0x0000e000ff0e7b82 */ /* 0x000e620000000a00 */
[----:B------:R-:W-:-:S07]  /*0470*/  IMAD.MOV.U32 R0, RZ, RZ, -0xeb60d36 ;  /* 0xf149f2caff007424 */ /* 0x000fce00078e00ff */
[----:B------:R-:W2:Y:S08]  /*0480*/  LDC.64 R16, c[0x0][0x388] ;  /* 0x0000e200ff107b82 */ /* 0x000eb00000000a00 */
[----:B------:R-:W3:Y:S08]  /*0490*/  LDC.64 R18, c[0x0][0x390] ;  /* 0x0000e400ff127b82 */ /* 0x000ef00000000a00 */
[----:B------:R-:W4:Y:S01]  /*04a0*/  LDC.64 R20, c[0x0][0x398] ;  /* 0x0000e600ff147b82 */ /* 0x000f220000000a00 */
[----:B-1----:R-:W-:-:S05]  /*04b0*/  IMAD.WIDE R14, R5, 0x4, R14 ;  /* 0x00000004050e7825 */ /* 0x002fca00078e020e */
[----:B0-----:R-:W-:Y:S02]  /*04c0*/  STG.E desc[UR4][R14.64], R0 ;  /* 0x000000000e007986 */ /* 0x001fe4000c101904 */
[----:B------:R-:W0:Y:S01]  /*04d0*/  LDC.64 R12, c[0x0][0x3a0] ;  /* 0x0000e800ff0c7b82 */ /* 0x000e220000000a00 */
[----:B--2---:R-:W-:-:S05]  /*04e0*/  IMAD.WIDE R16, R5, 0x4, R16 ;  /* 0x0000000405107825 */ /* 0x004fca00078e0210 */
[----:B------:R-:W-:Y:S02]  /*04f0*/  STG.E desc[UR4][R16.64], R0 ;  /* 0x0000000010007986 */ /* 0x000fe4000c101904 */
[----:B------:R-:W1:Y:S01]  /*0500*/  LDC.64 R10, c[0x0][0x3a8] ;  /* 0x0000ea00ff0a7b82 */ /* 0x000e620000000a00 */
[----:B---3--:R-:W-:-:S05]  /*0510*/  IMAD.WIDE R18, R5, 0x4, R18 ;  /* 0x0000000405127825 */ /* 0x008fca00078e0212 */
[----:B------:R-:W-:Y:S02]  /*0520*/  STG.E desc[UR4][R18.64], R0 ;  /* 0x0000000012007986 */ /* 0x000fe4000c101904 */
[----:B------:R-:W2:Y:S01]  /*0530*/  LDC.64 R8, c[0x0][0x3b0] ;  /* 0x0000ec00ff087b82 */ /* 0x000ea20000000a00 */
[----:B----4-:R-:W-:-:S05]  /*0540*/  IMAD.WIDE R20, R5, 0x4, R20 ;  /* 0x0000000405147825 */ /* 0x010fca00078e0214 */
[----:B------:R-:W-:Y:S02]  /*0550*/  STG.E desc[UR4][R20.64], R0 ;  /* 0x0000000014007986 */ /* 0x000fe4000c101904 */
[----:B------:R-:W3:Y:S01]  /*0560*/  LDC.64 R6, c[0x0][0x3b8] ;  /* 0x0000ee00ff067b82 */ /* 0x000ee20000000a00 */
[----:B0-----:R-:W-:-:S05]  /*0570*/  IMAD.WIDE R12, R5, 0x4, R12 ;  /* 0x00000004050c7825 */ /* 0x001fca00078e020c */
[----:B------:R-:W-:Y:S02]  /*0580*/  STG.E desc[UR4][R12.64], R0 ;  /* 0x000000000c007986 */ /* 0x000fe4000c101904 */
[----:B------:R-:W0:Y:S01]  /*0590*/  LDC.64 R2, c[0x0][0x3c0] ;  /* 0x0000f000ff027b82 */ /* 0x000e220000000a00 */
[----:B-1----:R-:W-:-:S05]  /*05a0*/  IMAD.WIDE R10, R5, 0x4, R10 ;  /* 0x00000004050a7825 */ /* 0x002fca00078e020a */
[----:B------:R-:W-:Y:S01]  /*05b0*/  STG.E desc[UR4][R10.64], R0 ;  /* 0x000000000a007986 */ /* 0x000fe2000c101904 */
[----:B--2---:R-:W-:-:S05]  /*05c0*/  IMAD.WIDE R8, R5, 0x4, R8 ;  /* 0x0000000405087825 */ /* 0x004fca00078e0208 */
[----:B------:R-:W-:Y:S01]  /*05d0*/  STG.E desc[UR4][R8.64], R0 ;  /* 0x0000000008007986 */ /* 0x000fe2000c101904 */
[----:B---3--:R-:W-:-:S05]  /*05e0*/  IMAD.WIDE R6, R5, 0x4, R6 ;  /* 0x0000000405067825 */ /* 0x008fca00078e0206 */
[----:B------:R-:W-:Y:S01]  /*05f0*/  STG.E desc[UR4][R6.64], R0 ;  /* 0x0000000006007986 */ /* 0x000fe2000c101904 */
[----:B0-----:R-:W-:-:S05]  /*0600*/  IMAD.WIDE R2, R5, 0x4, R2 ;  /* 0x0000000405027825 */ /* 0x001fca00078e0202 */
[----:B------:R-:W-:Y:S01]  /*0610*/  STG.E desc[UR4][R2.64], R0 ;  /* 0x0000000002007986 */ /* 0x000fe2000c101904 */
[----:B------:R-:W-:Y:S05]  /*0620*/  EXIT ;  /* 0x000000000000794d */ /* 0x000fea0003800000 */
        .weak           $__internal_0_$__cuda_sm20_rcp_rn_f32_slowpath
        .type           $__internal_0_$__cuda_sm20_rcp_rn_f32_slowpath,@function
        .size           $__internal_0_$__cuda_sm20_rcp_rn_f32_slowpath,(.L_x_48 - $__internal_0_$__cuda_sm20_rcp_rn_f32_slowpath)
$__internal_0_$__cuda_sm20_rcp_rn_f32_slowpath:
[----:B------:R-:W-:-:S04]  /*0630*/  SHF.L.U32 R3, R0, 0x1, RZ ;  /* 0x0000000100037819 */ /* 0x000fc800000006ff */
[----:B------:R-:W-:-:S04]  /*0640*/  SHF.R.U32.HI R3, RZ, 0x18, R3 ;  /* 0x00000018ff037819 */ /* 0x000fc80000011603 */
[----:B------:R-:W-:-:S13]  /*0650*/  ISETP.NE.U32.AND P0, PT, R3, RZ, PT ;  /* 0x000000ff0300720c */ /* 0x000fda0003f05070 */
[----:B------:R-:W-:Y:S05]  /*0660*/  @P0 BRA `(.L_x_4) ;  /* 0x00000000002c0947 */ /* 0x000fea0003800000 */
[----:B------:R-:W-:-:S05]  /*0670*/  IMAD.SHL.U32 R3, R0, 0x2, RZ ;  /* 0x0000000200037824 */ /* 0x000fca00078e00ff */
[----:B------:R-:W-:-:S13]  /*0680*/  ISETP.NE.AND P0, PT, R3, RZ, PT ;  /* 0x000000ff0300720c */ /* 0x000fda0003f05270 */
[----:B------:R0:W1:Y:S01]  /*0690*/  @!P0 MUFU.RCP R3, R0 ;  /* 0x0000000000038308 */ /* 0x0000620000001000 */
[----:B------:R-:W-:Y:S05]  /*06a0*/  @!P0 BRA `(.L_x_5) ;  /* 0x0000000000a48947 */ /* 0x000fea0003800000 */
[----:B------:R-:W-:-:S04]  /*06b0*/  FFMA R4, R0, 1.84467440737095516160e+19, RZ ;  /* 0x5f80000000047823 */ /* 0x000fc800000000ff */
[----:B-1----:R-:W0:Y:S02]  /*06c0*/  MUFU.RCP R3, R4 ;  /* 0x0000000400037308 */ /* 0x002e240000001000 */
[----:B0-----:R-:W-:-:S04]  /*06d0*/  FFMA R0, R4, R3, -1 ;  /* 0xbf80000004007423 */ /* 0x001fc80000000003 */
[----:B------:R-:W-:-:S04]  /*06e0*/  FADD.FTZ R0, -R0, -RZ ;  /* 0x800000ff00007221 */ /* 0x000fc80000010100 */
[----:B------:R-:W-:-:S04]  /*06f0*/  FFMA R0, R3, R0, R3 ;  /* 0x0000000003007223 */ /* 0x000fc80000000003 */
[----:B------:R-:W-:Y:S01]  /*0700*/  FFMA R3, R0, 1.84467440737095516160e+19, RZ ;  /* 0x5f80000000037823 */ /* 0x000fe200000000ff */
[----:B------:R-:W-:Y:S06]  /*0710*/  BRA `(.L_x_5) ;  /* 0x0000000000887947 */ /* 0x000fec0003800000 */
.L_x_4:
[----:B------:R-:W-:-:S04]  /*0720*/  IADD3 R4, PT, PT, R3, -0xfd, RZ ;  /* 0xffffff0303047810 */ /* 0x000fc80007ffe0ff */
[----:B------:R-:W-:-:S13]  /*0730*/  ISETP.GT.U32.AND P0, PT, R4, 0x1, PT ;  /* 0x000000010400780c */ /* 0x000fda0003f04070 */
[----:B------:R-:W-:Y:S05]  /*0740*/  @P0 BRA `(.L_x_6) ;  /* 0x0000000000780947 */ /* 0x000fea0003800000 */
[----:B------:R-:W-:Y:S01]  /*0750*/  LOP3.LUT R5, R0, 0x7fffff, RZ, 0xc0, !PT ;  /* 0x007fffff00057812 */ /* 0x000fe200078ec0ff */
[----:B------:R-:W-:-:S03]  /*0760*/  IMAD.MOV.U32 R9, RZ, RZ, 0x3 ;  /* 0x00000003ff097424 */ /* 0x000fc600078e00ff */
[----:B------:R-:W-:Y:S02]  /*0770*/  LOP3.LUT R5, R5, 0x3f800000, RZ, 0xfc, !PT ;  /* 0x3f80000005057812 */ /* 0x000fe400078efcff */
[----:B------:R-:W-:Y:S02]  /*0780*/  SHF.L.U32 R10, R9, R4, RZ ;  /* 0x00000004090a7219 */ /* 0x000fe400000006ff */
[----:B------:R-:W0:Y:S02]  /*0790*/  MUFU.RCP R6, R5 ;  /* 0x0000000500067308 */ /* 0x000e240000001000 */
[----:B0-----:R-:W-:-:S04]  /*07a0*/  FFMA R7, R5, R6, -1 ;  /* 0xbf80000005077423 */ /* 0x001fc80000000006 */
[----:B------:R-:W-:-:S04]  /*07b0*/  FADD.FTZ R7, -R7, -RZ ;  /* 0x800000ff07077221 */ /* 0x000fc80000010100 */
[CCC-:B------:R-:W-:Y:S01]  /*07c0*/  FFMA.RM R8, R6.reuse, R7.reuse, R6.reuse ;  /* 0x0000000706087223 */ /* 0x1c0fe20000004006 */
[----:B------:R-:W-:-:S04]  /*07d0*/  FFMA.RP R7, R6, R7, R6 ;  /* 0x0000000706077223 */ /* 0x000fc80000008006 */
[C---:B------:R-:W-:Y:S02]  /*07e0*/  LOP3.LUT R6, R8.reuse, 0x7fffff, RZ, 0xc0, !PT ;  /* 0x007fffff08067812 */ /* 0x040fe400078ec0ff */
[----:B------:R-:W-:Y:S02]  /*07f0*/  FSETP.NEU.FTZ.AND P0, PT, R8, R7, PT ;  /* 0x000000070800720b */ /* 0x000fe40003f1d000 */
[----:B------:R-:W-:Y:S02]  /*0800*/  LOP3.LUT R7, R6, 0x800000, RZ, 0xfc, !PT ;  /* 0x0080000006077812 */ /* 0x000fe400078efcff */
[----:B------:R-:W-:Y:S02]  /*0810*/  SEL R6, RZ, 0xffffffff, !P0 ;  /* 0xffffffffff067807 */ /* 0x000fe40004000000 */
[----:B------:R-:W-:Y:S02]  /*0820*/  LOP3.LUT R5, R10, R7, RZ, 0xc0, !PT ;  /* 0x000000070a057212 */ /* 0x000fe400078ec0ff */
[----:B------:R-:W-:-:S02]  /*0830*/  IADD3 R6, PT, PT, -R6, RZ, RZ ;  /* 0x000000ff06067210 */ /* 0x000fc40007ffe1ff */
[-C--:B------:R-:W-:Y:S02]  /*0840*/  SHF.R.U32.HI R5, RZ, R4.reuse, R5 ;  /* 0x00000004ff057219 */ /* 0x080fe40000011605 */
[----:B------:R-:W-:Y:S02]  /*0850*/  LOP3.LUT P1, RZ, R6, R4, R7, 0xf8, !PT ;  /* 0x0000000406ff7212 */ /* 0x000fe4000782f807 */
[C---:B------:R-:W-:Y:S02]  /*0860*/  LOP3.LUT P0, RZ, R5.reuse, 0x1, RZ, 0xc0, !PT ;  /* 0x0000000105ff7812 */ /* 0x040fe4000780c0ff */
[----:B------:R-:W-:-:S04]  /*0870*/  LOP3.LUT P2, RZ, R5, 0x2, RZ, 0xc0, !PT ;  /* 0x0000000205ff7812 */ /* 0x000fc8000784c0ff */
[----:B------:R-:W-:Y:S02]  /*0880*/  PLOP3.LUT P0, PT, P0, P1, P2, 0xe0, 0x0 ;  /* 0x000000000000781c */ /* 0x000fe40000703c20 */
[----:B------:R-:W-:Y:S02]  /*0890*/  LOP3.LUT P1, RZ, R0, 0x7fffff, RZ, 0xc0, !PT ;  /* 0x007fffff00ff7812 */ /* 0x000fe4000782c0ff */
[----:B------:R-:W-:-:S05]  /*08a0*/  SEL R4, RZ, 0x1, !P0 ;  /* 0x00000001ff047807 */ /* 0x000fca0004000000 */
[----:B------:R-:W-:-:S05]  /*08b0*/  IMAD.MOV R4, RZ, RZ, -R4 ;  /* 0x000000ffff047224 */ /* 0x000fca00078e0a04 */
[----:B------:R-:W-:Y:S02]  /*08c0*/  ISETP.GE.AND P0, PT, R4, RZ, PT ;  /* 0x000000ff0400720c */ /* 0x000fe40003f06270 */
[----:B------:R-:W-:-:S04]  /*08d0*/  IADD3 R4, PT, PT, R3, -0xfc, RZ ;  /* 0xffffff0403047810 */ /* 0x000fc80007ffe0ff */
[----:B------:R-:W-:-:S07]  /*08e0*/  SHF.R.U32.HI R3, RZ, R4, R7 ;  /* 0x00000004ff037219 */ /* 0x000fce0000011607 */
[----:B------:R-:W-:-:S05]  /*08f0*/  @!P0 IADD3 R3, PT, PT, R3, 0x1, RZ ;  /* 0x0000000103038810 */ /* 0x000fca0007ffe0ff */
[----:B------:R-:W-:-:S05]  /*0900*/  @!P1 IMAD.SHL.U32 R3, R3, 0x2, RZ ;  /* 0x0000000203039824 */ /* 0x000fca00078e00ff */
[----:B------:R-:W-:Y:S01]  /*0910*/  LOP3.LUT R3, R3, 0x80000000, R0, 0xf8, !PT ;  /* 0x8000000003037812 */ /* 0x000fe200078ef800 */
[----:B------:R-:W-:Y:S06]  /*0920*/  BRA `(.L_x_5) ;  /* 0x0000000000047947 */ /* 0x000fec0003800000 */
.L_x_6:
[----:B------:R2:W3:Y:S02]  /*0930*/  MUFU.RCP R3, R0 ;  /* 0x0000000000037308 */ /* 0x0004e40000001000 */
.L_x_5:
[----:B0123--:R-:W-:Y:S01]  /*0940*/  MOV R0, R3 ;  /* 0x0000000300007202 */ /* 0x00ffe20000000f00 */
[----:B------:R-:W-:-:S04]  /*0950*/  HFMA2 R3, -RZ, RZ, 0, 0 ;  /* 0x00000000ff037431 */ /* 0x000fc800000001ff */
[----:B------:R-:W-:Y:S05]  /*0960*/  RET.REL.NODEC R2 `(_Z18initializeDPKernelPfS_S_S_S_S_S_S_S_i) ;  /* 0xfffffff402a47950 */ /* 0x000fea0003c3ffff */
.L_x_7:
        /* <DEDUP_REMOVED lines=9> */
.L_x_48:


//--------------------- .text._Z20pairHMMForwardKernelPKfPKcS0_S0_PfS3_S3_S3_S3_S3_S3_S3_S3_iiS3_ --------------------------
	.section	.text._Z20pairHMMForwardKernelPKfPKcS0_S0_PfS3_S3_S3_S3_S3_S3_S3_S3_iiS3_,"ax",@progbits
	.align	128
        .global         _Z20pairHMMForwardKernelPKfPKcS0_S0_PfS3_S3_S3_S3_S3_S3_S3_S3_iiS3_
        .type           _Z20pairHMMForwardKernelPKfPKcS0_S0_PfS3_S3_S3_S3_S3_S3_S3_S3_iiS3_,@function
        .size           _Z20pairHMMForwardKernelPKfPKcS0_S0_PfS3_S3_S3_S3_S3_S3_S3_S3_iiS3_,(.L_x_51 - _Z20pairHMMForwardKernelPKfPKcS0_S0_PfS3_S3_S3_S3_S3_S3_S3_S3_iiS3_)
        .other          _Z20pairHMMForwardKernelPKfPKcS0_S0_PfS3_S3_S3_S3_S3_S3_S3_S3_iiS3_,@"STO_CUDA_ENTRY STV_DEFAULT"
_Z20pairHMMForwardKernelPKfPKcS0_S0_PfS3_S3_S3_S3_S3_S3_S3_S3_iiS3_:
.text._Z20pairHMMForwardKernelPKfPKcS0_S0_PfS3_S3_S3_S3_S3_S3_S3_S3_iiS3_:
        /* <DEDUP_REMOVED lines=8> */
[----:B------:R-:W0:Y:S01]  /*0080*/  LDCU UR4, c[0x0][0x370] ;  /* 0x00006e00ff0477ac */ /* 0x000e220008000800 */
[----:B------:R-:W1:Y:S01]  /*0090*/  LDCU.64 UR6, c[0x0][0x358] ;  /* 0x00006b00ff0677ac */ /* 0x000e620008000a00 */
[----:B0-----:R-:W-:-:S07]  /*00a0*/  IMAD R4, R4, UR4, RZ ;  /* 0x0000000404047c24 */ /* 0x001fce000f8e02ff */
.L_x_46:
[----:B0-----:R-:W0:Y:S01]  /*00b0*/  LDCU.64 UR4, c[0x0][0x3e8] ;  /* 0x00007d00ff0477ac */ /* 0x001e220008000a00 */
[----:B------:R-:W-:Y:S01]  /*00c0*/  BSSY.RECONVERGENT B0, `(.L_x_8) ;  /* 0x000045e000007945 */ /* 0x000fe20003800200 */
[----:B0-----:R-:W-:-:S04]  /*00d0*/  IADD3 R0, PT, PT, -R5, UR5, RZ ;  /* 0x0000000505007c10 */ /* 0x001fc8000fffe1ff */
[CC--:B--2---:R-:W-:Y:S02]  /*00e0*/  VIMNMX R2, PT, PT, R0.reuse, R5.reuse, PT ;  /* 0x0000000500027248 */ /* 0x0c4fe40003fe0100 */
[----:B------:R-:W-:Y:S02]  /*00f0*/  VIMNMX R3, PT, PT, R0, R5, !PT ;  /* 0x0000000500037248 */ /* 0x000fe40007fe0100 */
[----:B------:R-:W-:-:S04]  /*0100*/  ISETP.GE.AND P0, PT, R2, 0x1, PT ;  /* 0x000000010200780c */ /* 0x000fc80003f06270 */
[----:B------:R-:W-:-:S13]  /*0110*/  ISETP.GT.OR P0, PT, R3, UR4, !P0 ;  /* 0x0000000403007c0c */ /* 0x000fda000c704670 */
[----:B------:R-:W-:Y:S05]  /*0120*/  @P0 BRA `(.L_x_9) ;  /* 0x00000044005c0947 */ /* 0x000fea0003800000 */
[----:B------:R-:W0:Y:S01]  /*0130*/  LDCU.64 UR4, c[0x0][0x388] ;  /* 0x00007100ff0477ac */ /* 0x000e220008000a00 */
[----:B------:R-:W-:-:S04]  /*0140*/  IADD3 R2, PT, PT, R5, -0x1, RZ ;  /* 0xffffffff05027810 */ /* 0x000fc80007ffe0ff */
[----:B0-----:R-:W-:-:S04]  /*0150*/  IADD3 R2, P0, PT, R2, UR4, RZ ;  /* 0x0000000402027c10 */ /* 0x001fc8000ff1e0ff */
[----:B------:R-:W-:-:S05]  /*0160*/  IADD3.X R3, PT, PT, RZ, UR5, RZ, P0, !PT ;  /* 0x00000005ff037c10 */ /* 0x000fca00087fe4ff */
[----:B-1----:R-:W2:Y:S01]  /*0170*/  LDG.E.U8 R2, desc[UR6][R2.64] ;  /* 0x0000000602027981 */ /* 0x002ea2000c1e1100 */
[----:B------:R-:W-:Y:S01]  /*0180*/  BSSY.RECONVERGENT B1, `(.L_x_10) ;  /* 0x000000d000017945 */ /* 0x000fe20003800200 */
[----:B------:R-:W-:Y:S01]  /*0190*/  HFMA2 R7, -RZ, RZ, 0, 0 ;  /* 0x00000000ff077431 */ /* 0x000fe200000001ff */
[----:B--2---:R-:W-:-:S13]  /*01a0*/  ISETP.NE.AND P0, PT, R2, 0x41, PT ;  /* 0x000000410200780c */ /* 0x004fda0003f05270 */
[----:B------:R-:W-:Y:S05]  /*01b0*/  @!P0 BRA `(.L_x_11) ;  /* 0x0000000000248947 */ /* 0x000fea0003800000 */
[----:B------:R-:W-:-:S13]  /*01c0*/  ISETP.NE.AND P0, PT, R2, 0x43, PT ;  /* 0x000000430200780c */ /* 0x000fda0003f05270 */
[----:B------:R-:W-:Y:S05]  /*01d0*/  @!P0 BRA `(.L_x_12) ;  /* 0x0000000000188947 */ /* 0x000fea0003800000 */
[----:B------:R-:W-:-:S13]  /*01e0*/  ISETP.NE.AND P0, PT, R2, 0x47, PT ;  /* 0x000000470200780c */ /* 0x000fda0003f05270 */
[----:B------:R-:W-:Y:S02]  /*01f0*/  @P0 ISETP.NE.AND P1, PT, R2, 0x54, PT ;  /* 0x000000540200080c */ /* 0x000fe40003f25270 */
[----:B------:R-:W-:-:S04]  /*0200*/  @P0 MOV R7, 0x3 ;  /* 0x0000000300070802 */ /* 0x000fc80000000f00 */
[----:B------:R-:W-:Y:S02]  /*0210*/  @P0 SEL R7, R7, 0x4, !P1 ;  /* 0x0000000407070807 */ /* 0x000fe40004800000 */
[----:B------:R-:W-:Y:S01]  /*0220*/  @!P0 MOV R7, 0x2 ;  /* 0x0000000200078802 */ /* 0x000fe20000000f00 */
[----:B------:R-:W-:Y:S06]  /*0230*/  BRA `(.L_x_11) ;  /* 0x0000000000047947 */ /* 0x000fec0003800000 */
.L_x_12:
[----:B------:R-:W-:-:S07]  /*0240*/  HFMA2 R7, -RZ, RZ, 0, 5.9604644775390625e-08 ;  /* 0x00000001ff077431 */ /* 0x000fce00000001ff */
.L_x_11:
[----:B------:R-:W-:Y:S05]  /*0250*/  BSYNC.RECONVERGENT B1 ;  /* 0x0000000000017941 */ /* 0x000fea0003800200 */
.L_x_10:
[----:B------:R-:W0:Y:S01]  /*0260*/  LDC.64 R2, c[0x0][0x380] ;  /* 0x0000e000ff027b82 */ /* 0x000e220000000a00 */
[----:B------:R-:W-:Y:S01]  /*0270*/  LEA R11, R0, 0xfffffffc, 0x2 ;  /* 0xfffffffc000b7811 */ /* 0x000fe200078e10ff */
[----:B------:R-:W-:Y:S01]  /*0280*/  BSSY.RECONVERGENT B1, `(.L_x_13) ;  /* 0x0000082000017945 */ /* 0x000fe20003800200 */
[----:B------:R-:W-:-:S05]  /*0290*/  MOV R6, 0xf149f2ca ;  /* 0xf149f2ca00067802 */ /* 0x000fca0000000f00 */
[----:B------:R-:W1:Y:S01]  /*02a0*/  LDC.64 R8, c[0x0][0x390] ;  /* 0x0000e400ff087b82 */ /* 0x000e620000000a00 */
[----:B0-----:R-:W-:-:S03]  /*02b0*/  IMAD.WIDE R2, R11, 0x4, R2 ;  /* 0x000000040b027825 */ /* 0x001fc600078e0202 */
[----:B------:R-:W-:Y:S02]  /*02c0*/  MOV R10, R2 ;  /* 0x00000002000a7202 */ /* 0x000fe40000000f00 */
[----:B------:R-:W-:Y:S01]  /*02d0*/  MOV R11, R3 ;  /* 0x00000003000b7202 */ /* 0x000fe20000000f00 */
[----:B-1----:R-:W-:-:S04]  /*02e0*/  IMAD.WIDE.U32 R8, R7, 0x4, R8 ;  /* 0x0000000407087825 */ /* 0x002fc800078e0008 */
[----:B------:R-:W-:-:S07]  /*02f0*/  HFMA2 R7, -RZ, RZ, 0, 0 ;  /* 0x00000000ff077431 */ /* 0x000fce00000001ff */
.L_x_17:
[----:B------:R-:W2:Y:S01]  /*0300*/  LDG.E R13, desc[UR6][R10.64] ;  /* 0x000000060a0d7981 */ /* 0x000ea2000c1e1900 */
[----:B------:R-:W-:Y:S01]  /*0310*/  IADD3 R7, PT, PT, R7, 0x1, RZ ;  /* 0x0000000107077810 */ /* 0x000fe20007ffe0ff */
[----:B------:R-:W-:Y:S03]  /*0320*/  BSSY.RECONVERGENT B2, `(.L_x_14) ;  /* 0x0000072000027945 */ /* 0x000fe60003800200 */
[----:B------:R-:W-:Y:S02]  /*0330*/  ISETP.NE.AND P0, PT, R7, 0x4, PT ;  /* 0x000000040700780c */ /* 0x000fe40003f05270 */
[----:B--2---:R-:W-:-:S13]  /*0340*/  FSETP.GT.AND P1, PT, R13, RZ, PT ;  /* 0x000000ff0d00720b */ /* 0x004fda0003f24000 */
[----:B------:R-:W-:Y:S05]  /*0350*/  @!P1 BRA `(.L_x_15) ;  /* 0x0000000400b89947 */ /* 0x000fea0003800000 */
[----:B------:R-:W2:Y:S01]  /*0360*/  LDG.E R14, desc[UR6][R8.64] ;  /* 0x00000006080e7981 */ /* 0x000ea2000c1e1900 */
[----:B------:R-:W-:-:S13]  /*0370*/  FSETP.GEU.AND P1, PT, R13, 1.175494350822287508e-38, PT ;  /* 0x008000000d00780b */ /* 0x000fda0003f2e000 */
[----:B------:R-:W-:-:S05]  /*0380*/  @!P1 FMUL R13, R13, 8388608 ;  /* 0x4b0000000d0d9820 */ /* 0x000fca0000400000 */
[----:B------:R-:W-:-:S04]  /*0390*/  IADD3 R12, PT, PT, R13, -0x3f2aaaab, RZ ;  /* 0xc0d555550d0c7810 */ /* 0x000fc80007ffe0ff */
[----:B------:R-:W-:Y:S01]  /*03a0*/  LOP3.LUT R16, R12, 0xff800000, RZ, 0xc0, !PT ;  /* 0xff8000000c107812 */ /* 0x000fe200078ec0ff */
[----:B------:R-:W-:-:S03]  /*03b0*/  HFMA2 R12, -RZ, RZ, 1.5048828125, 33.21875 ;  /* 0x3e055027ff0c7431 */ /* 0x000fc600000001ff */
[-C--:B------:R-:W-:Y:S02]  /*03c0*/  IADD3 R15, PT, PT, R13, -R16.reuse, RZ ;  /* 0x800000100d0f7210 */ /* 0x080fe40007ffe0ff */
[----:B------:R-:W-:-:S03]  /*03d0*/  I2FP.F32.S32 R16, R16 ;  /* 0x0000001000107245 */ /* 0x000fc60000201400 */
[----:B------:R-:W-:Y:S01]  /*03e0*/  FADD R17, R15, -1 ;  /* 0xbf8000000f117421 */ /* 0x000fe20000000000 */
[----:B------:R-:W-:Y:S02]  /*03f0*/  FSEL R15, RZ, -23, P1 ;  /* 0xc1b80000ff0f7808 */ /* 0x000fe40000800000 */
[----:B------:R-:W-:Y:S01]  /*0400*/  ISETP.GT.U32.AND P1, PT, R13, 0x7f7fffff, PT ;  /* 0x7f7fffff0d00780c */ /* 0x000fe20003f24070 */
[C---:B------:R-:W-:Y:S02]  /*0410*/  FFMA R18, R17.reuse, -R12, 0.14084610342979431152 ;  /* 0x3e1039f611127423 */ /* 0x040fe4000000080c */
[----:B------:R-:W-:Y:S01]  /*0420*/  FFMA R15, R16, 1.1920928955078125e-07, R15 ;  /* 0x34000000100f7823 */ /* 0x000fe2000000000f */
[----:B------:R-:W-:Y:S01]  /*0430*/  MOV R16, 0x7f800000 ;  /* 0x7f80000000107802 */ /* 0x000fe20000000f00 */
[----:B------:R-:W-:-:S04]  /*0440*/  FFMA R18, R17, R18, -0.12148627638816833496 ;  /* 0xbdf8cdcc11127423 */ /* 0x000fc80000000012 */
[----:B------:R-:W-:-:S04]  /*0450*/  FFMA R18, R17, R18, 0.13980610668659210205 ;  /* 0x3e0f295511127423 */ /* 0x000fc80000000012 */
[----:B------:R-:W-:-:S04]  /*0460*/  FFMA R18, R17, R18, -0.16684235632419586182 ;  /* 0xbe2ad8b911127423 */ /* 0x000fc80000000012 */
[----:B------:R-:W-:-:S04]  /*0470*/  FFMA R18, R17, R18, 0.20012299716472625732 ;  /* 0x3e4ced0b11127423 */ /* 0x000fc80000000012 */
[----:B------:R-:W-:-:S04]  /*0480*/  FFMA R18, R17, R18, -0.24999669194221496582 ;  /* 0xbe7fff2211127423 */ /* 0x000fc80000000012 */
[----:B------:R-:W-:-:S04]  /*0490*/  FFMA R18, R17, R18, 0.33333182334899902344 ;  /* 0x3eaaaa7811127423 */ /* 0x000fc80000000012 */
[----:B------:R-:W-:-:S04]  /*04a0*/  FFMA R18, R17, R18, -0.5 ;  /* 0xbf00000011127423 */ /* 0x000fc80000000012 */
[----:B------:R-:W-:-:S04]  /*04b0*/  FMUL R18, R17, R18 ;  /* 0x0000001211127220 */ /* 0x000fc80000400000 */
[----:B------:R-:W-:-:S04]  /*04c0*/  FFMA R18, R17, R18, R17 ;  /* 0x0000001211127223 */ /* 0x000fc80000000011 */
[----:B------:R-:W-:Y:S01]  /*04d0*/  FFMA R15, R15, 0.69314718246459960938, R18 ;  /* 0x3f3172180f0f7823 */ /* 0x000fe20000000012 */
[C---:B------:R-:W-:Y:S01]  /*04e0*/  @P1 FFMA R15, R13.reuse, R16, +INF ;  /* 0x7f8000000d0f1423 */ /* 0x040fe20000000010 */
[----:B------:R-:W-:Y:S02]  /*04f0*/  FSETP.NEU.AND P1, PT, R13, RZ, PT ;  /* 0x000000ff0d00720b */ /* 0x000fe40003f2d000 */
[----:B------:R-:W-:Y:S02]  /*0500*/  MOV R13, R6 ;  /* 0x00000006000d7202 */ /* 0x000fe40000000f00 */
[----:B------:R-:W-:Y:S02]  /*0510*/  FSEL R15, R15, -INF , P1 ;  /* 0xff8000000f0f7808 */ /* 0x000fe40000800000 */
[----:B------:R-:W-:-:S03]  /*0520*/  FSETP.NEU.AND P1, PT, R6, -1.00000001504746621988e+30, PT ;  /* 0xf149f2ca0600780b */ /* 0x000fc60003f2d000 */
[----:B--2---:R-:W-:-:S05]  /*0530*/  FADD R14, R15, R14 ;  /* 0x0000000e0f0e7221 */ /* 0x004fca0000000000 */
[----:B------:R-:W-:-:S05]  /*0540*/  MOV R6, R14 ;  /* 0x0000000e00067202 */ /* 0x000fca0000000f00 */
[----:B------:R-:W-:Y:S05]  /*0550*/  @!P1 BRA `(.L_x_15) ;  /* 0x0000000400389947 */ /* 0x000fea0003800000 */
[----:B------:R-:W-:Y:S02]  /*0560*/  FSETP.NEU.AND P1, PT, R14, -1.00000001504746621988e+30, PT ;  /* 0xf149f2ca0e00780b */ /* 0x000fe40003f2d000 */
[----:B------:R-:W-:-:S11]  /*0570*/  MOV R6, R13 ;  /* 0x0000000d00067202 */ /* 0x000fd60000000f00 */
[----:B------:R-:W-:Y:S05]  /*0580*/  @!P1 BRA `(.L_x_15) ;  /* 0x00000004002c9947 */ /* 0x000fea0003800000 */
[----:B------:R-:W-:-:S13]  /*0590*/  FSETP.GT.AND P1, PT, R13, R14, PT ;  /* 0x0000000e0d00720b */ /* 0x000fda0003f24000 */
[----:B------:R-:W-:Y:S05]  /*05a0*/  @!P1 BRA `(.L_x_16) ;  /* 0x0000000000949947 */ /* 0x000fea0003800000 */
[----:B------:R-:W-:Y:S02]  /*05b0*/  HFMA2 R15, -RZ, RZ, 0.96630859375, -0.0022525787353515625 ;  /* 0x3bbb989dff0f7431 */ /* 0x000fe400000001ff */
[----:B------:R-:W-:Y:S01]  /*05c0*/  FADD R14, -R13, R14 ;  /* 0x0000000e0d0e7221 */ /* 0x000fe20000000100 */
[----:B------:R-:W-:-:S03]  /*05d0*/  MOV R17, 0x437c0000 ;  /* 0x437c000000117802 */ /* 0x000fc60000000f00 */
[----:B------:R-:W-:-:S04]  /*05e0*/  FFMA.SAT R6, R14, R15, 0.5 ;  /* 0x3f0000000e067423 */ /* 0x000fc8000000200f */
[----:B------:R-:W-:-:S04]  /*05f0*/  FFMA.RM R6, R6, R17, 12582913 ;  /* 0x4b40000106067423 */ /* 0x000fc80000004011 */
[C---:B------:R-:W-:Y:S01]  /*0600*/  FADD R15, R6.reuse, -12583039 ;  /* 0xcb40007f060f7421 */ /* 0x040fe20000000000 */
[----:B------:R-:W-:-:S03]  /*0610*/  SHF.L.U32 R6, R6, 0x17, RZ ;  /* 0x0000001706067819 */ /* 0x000fc600000006ff */
[----:B------:R-:W-:-:S04]  /*0620*/  FFMA R15, R14, 1.4426950216293334961, -R15 ;  /* 0x3fb8aa3b0e0f7823 */ /* 0x000fc8000000080f */
[----:B------:R-:W-:-:S04]  /*0630*/  FFMA R14, R14, 1.925963033500011079e-08, R15 ;  /* 0x32a570600e0e7823 */ /* 0x000fc8000000000f */
[----:B------:R-:W0:Y:S02]  /*0640*/  MUFU.EX2 R15, R14 ;  /* 0x0000000e000f7308 */ /* 0x000e240000000800 */
[----:B0-----:R-:W-:-:S05]  /*0650*/  FFMA R15, R6, R15, 1 ;  /* 0x3f800000060f7423 */ /* 0x001fca000000000f */
[----:B------:R-:W-:-:S13]  /*0660*/  FSETP.GEU.AND P1, PT, R15, 1.175494350822287508e-38, PT ;  /* 0x008000000f00780b */ /* 0x000fda0003f2e000 */
[----:B------:R-:W-:-:S05]  /*0670*/  @!P1 FMUL R15, R15, 8388608 ;  /* 0x4b0000000f0f9820 */ /* 0x000fca0000400000 */
[----:B------:R-:W-:-:S04]  /*0680*/  IADD3 R6, PT, PT, R15, -0x3f2aaaab, RZ ;  /* 0xc0d555550f067810 */ /* 0x000fc80007ffe0ff */
[----:B------:R-:W-:-:S04]  /*0690*/  LOP3.LUT R18, R6, 0xff800000, RZ, 0xc0, !PT ;  /* 0xff80000006127812 */ /* 0x000fc800078ec0ff */
[-C--:B------:R-:W-:Y:S02]  /*06a0*/  IADD3 R6, PT, PT, R15, -R18.reuse, RZ ;  /* 0x800000120f067210 */ /* 0x080fe40007ffe0ff */
[----:B------:R-:W-:-:S03]  /*06b0*/  I2FP.F32.S32 R17, R18 ;  /* 0x0000001200117245 */ /* 0x000fc60000201400 */
[----:B------:R-:W-:Y:S01]  /*06c0*/  FADD R19, R6, -1 ;  /* 0xbf80000006137421 */ /* 0x000fe20000000000 */
[----:B------:R-:W-:Y:S02]  /*06d0*/  FSEL R6, RZ, -23, P1 ;  /* 0xc1b80000ff067808 */ /* 0x000fe40000800000 */
[----:B------:R-:W-:Y:S01]  /*06e0*/  ISETP.GT.U32.AND P1, PT, R15, 0x7f7fffff, PT ;  /* 0x7f7fffff0f00780c */ /* 0x000fe20003f24070 */
[----:B------:R-:W-:Y:S02]  /*06f0*/  FFMA R12, R19, -R12, 0.14084610342979431152 ;  /* 0x3e1039f6130c7423 */ /* 0x000fe4000000080c */
[----:B------:R-:W-:Y:S02]  /*0700*/  FFMA R6, R17, 1.1920928955078125e-07, R6 ;  /* 0x3400000011067823 */ /* 0x000fe40000000006 */
        /* <DEDUP_REMOVED lines=11> */
[----:B------:R-:W-:-:S04]  /*07c0*/  FSETP.NEU.AND P1, PT, R15, RZ, PT ;  /* 0x000000ff0f00720b */ /* 0x000fc80003f2d000 */
[----:B------:R-:W-:-:S05]  /*07d0*/  FSEL R6, R6, -INF , P1 ;  /* 0xff80000006067808 */ /* 0x000fca0000800000 */
[----:B------:R-:W-:Y:S01]  /*07e0*/  FADD R6, R13, R6 ;  /* 0x000000060d067221 */ /* 0x000fe20000000000 */
[----:B------:R-:W-:Y:S06]  /*07f0*/  BRA `(.L_x_15) ;  /* 0x0000000000907947 */ /* 0x000fec0003800000 */
.L_x_16:
[----:B------:R-:W-:Y:S02]  /*0800*/  HFMA2 R6, -RZ, RZ, 0.96630859375, -0.0022525787353515625 ;  /* 0x3bbb989dff067431 */ /* 0x000fe400000001ff */
[----:B------:R-:W-:Y:S01]  /*0810*/  FADD R13, R13, -R14 ;  /* 0x8000000e0d0d7221 */ /* 0x000fe20000000000 */
        /* <DEDUP_REMOVED lines=33> */
[----:B------:R-:W-:-:S07]  /*0a30*/  FADD R6, R14, R13 ;  /* 0x0000000d0e067221 */ /* 0x000fce0000000000 */
.L_x_15:
[----:B------:R-:W-:Y:S05]  /*0a40*/  BSYNC.RECONVERGENT B2 ;  /* 0x0000000000027941 */ /* 0x000fea0003800200 */
.L_x_14:
[----:B------:R-:W-:Y:S02]  /*0a50*/  IADD3 R8, P1, PT, R8, 0x14, RZ ;  /* 0x0000001408087810 */ /* 0x000fe40007f3e0ff */
[----:B------:R-:W-:Y:S02]  /*0a60*/  IADD3 R10, P2, PT, R10, 0x4, RZ ;  /* 0x000000040a0a7810 */ /* 0x000fe40007f5e0ff */
[----:B------:R-:W-:Y:S02]  /*0a70*/  IADD3.X R9, PT, PT, RZ, R9, RZ, P1, !PT ;  /* 0x00000009ff097210 */ /* 0x000fe40000ffe4ff */
[----:B------:R-:W-:Y:S01]  /*0a80*/  IADD3.X R11, PT, PT, RZ, R11, RZ, P2, !PT ;  /* 0x0000000bff0b7210 */ /* 0x000fe200017fe4ff */
[----:B------:R-:W-:Y:S08]  /*0a90*/  @P0 BRA `(.L_x_17) ;  /* 0xfffffff800180947 */ /* 0x000ff0000383ffff */
[----:B------:R-:W-:Y:S05]  /*0aa0*/  BSYNC.RECONVERGENT B1 ;  /* 0x0000000000017941 */ /* 0x000fea0003800200 */
.L_x_13:
[----:B------:R-:W2:Y:S04]  /*0ab0*/  LDG.E R8, desc[UR6][R2.64] ;  /* 0x0000000602087981 */ /* 0x000ea8000c1e1900 */
[----:B------:R-:W3:Y:S01]  /*0ac0*/  LDG.E R7, desc[UR6][R2.64+0x4] ;  /* 0x0000040602077981 */ /* 0x000ee2000c1e1900 */
[----:B------:R-:W-:Y:S01]  /*0ad0*/  BSSY.RECONVERGENT B1, `(.L_x_18) ;  /* 0x0000022000017945 */ /* 0x000fe20003800200 */
[----:B------:R-:W-:Y:S01]  /*0ae0*/  HFMA2 R9, -RZ, RZ, -10824, -13904 ;  /* 0xf149f2caff097431 */ /* 0x000fe200000001ff */
[----:B--2---:R-:W-:Y:S02]  /*0af0*/  FSETP.GT.AND P1, PT, R8, RZ, PT ;  /* 0x000000ff0800720b */ /* 0x004fe40003f24000 */
[----:B---3--:R-:W-:-:S11]  /*0b00*/  FSETP.GT.AND P0, PT, R7, RZ, PT ;  /* 0x000000ff0700720b */ /* 0x008fd60003f04000 */
[----:B------:R-:W-:Y:S05]  /*0b10*/  @!P1 BRA `(.L_x_19) ;  /* 0x0000000000749947 */ /* 0x000fea0003800000 */
[----:B------:R-:W0:Y:S02]  /*0b20*/  LDC.64 R10, c[0x0][0x390] ;  /* 0x0000e400ff0a7b82 */ /* 0x000e240000000a00 */
[----:B0-----:R0:W2:Y:S01]  /*0b30*/  LDG.E R9, desc[UR6][R10.64+0x74] ;  /* 0x000074060a097981 */ /* 0x0010a2000c1e1900 */
[----:B------:R-:W-:Y:S02]  /*0b40*/  FSETP.GEU.AND P1, PT, R8, 1.175494350822287508e-38, PT ;  /* 0x008000000800780b */ /* 0x000fe40003f2e000 */
[----:B------:R-:W-:Y:S02]  /*0b50*/  MOV R15, 0x3e055027 ;  /* 0x3e055027000f7802 */ /* 0x000fe40000000f00 */
[----:B0-----:R-:W-:Y:S02]  /*0b60*/  FSEL R10, RZ, -23, P1 ;  /* 0xc1b80000ff0a7808 */ /* 0x001fe40000800000 */
[----:B------:R-:W-:-:S07]  /*0b70*/  MOV R11, 0x7f800000 ;  /* 0x7f800000000b7802 */ /* 0x000fce0000000f00 */
[----:B------:R-:W-:-:S05]  /*0b80*/  @!P1 FMUL R8, R8, 8388608 ;  /* 0x4b00000008089820 */ /* 0x000fca0000400000 */
[C---:B------:R-:W-:Y:S02]  /*0b90*/  IADD3 R12, PT, PT, R8.reuse, -0x3f2aaaab, RZ ;  /* 0xc0d55555080c7810 */ /* 0x040fe40007ffe0ff */
[----:B------:R-:W-:Y:S02]  /*0ba0*/  ISETP.GT.U32.AND P1, PT, R8, 0x7f7fffff, PT ;  /* 0x7f7fffff0800780c */ /* 0x000fe40003f24070 */
[----:B------:R-:W-:-:S04]  /*0bb0*/  LOP3.LUT R13, R12, 0xff800000, RZ, 0xc0, !PT ;  /* 0xff8000000c0d7812 */ /* 0x000fc800078ec0ff */
[-C--:B------:R-:W-:Y:S02]  /*0bc0*/  IADD3 R12, PT, PT, R8, -R13.reuse, RZ ;  /* 0x8000000d080c7210 */ /* 0x080fe40007ffe0ff */
[----:B------:R-:W-:-:S03]  /*0bd0*/  I2FP.F32.S32 R13, R13 ;  /* 0x0000000d000d7245 */ /* 0x000fc60000201400 */
[----:B------:R-:W-:Y:S02]  /*0be0*/  FADD R12, R12, -1 ;  /* 0xbf8000000c0c7421 */ /* 0x000fe40000000000 */
[----:B------:R-:W-:Y:S02]  /*0bf0*/  FFMA R10, R13, 1.1920928955078125e-07, R10 ;  /* 0x340000000d0a7823 */ /* 0x000fe4000000000a */
[----:B------:R-:W-:-:S04]  /*0c00*/  FFMA R15, R12, -R15, 0.14084610342979431152 ;  /* 0x3e1039f60c0f7423 */ /* 0x000fc8000000080f */
        /* <DEDUP_REMOVED lines=13> */
[----:B--2---:R-:W-:-:S07]  /*0ce0*/  FADD R9, R10, R9 ;  /* 0x000000090a097221 */ /* 0x004fce0000000000 */
.L_x_19:
[----:B------:R-:W-:Y:S05]  /*0cf0*/  BSYNC.RECONVERGENT B1 ;  /* 0x0000000000017941 */ /* 0x000fea0003800200 */
.L_x_18:
[----:B------:R-:W-:Y:S01]  /*0d00*/  BSSY.RECONVERGENT B1, `(.L_x_20) ;  /* 0x0000071000017945 */ /* 0x000fe20003800200 */
[----:B------:R-:W-:-:S03]  /*0d10*/  MOV R11, R9 ;  /* 0x00000009000b7202 */ /* 0x000fc60000000f00 */
[----:B------:R-:W-:Y:S05]  /*0d20*/  @!P0 BRA `(.L_x_21) ;  /* 0x0000000400b88947 */ /* 0x000fea0003800000 */
[----:B------:R-:W0:Y:S02]  /*0d30*/  LDC.64 R10, c[0x0][0x390] ;  /* 0x0000e400ff0a7b82 */ /* 0x000e240000000a00 */
[----:B0-----:R0:W2:Y:S01]  /*0d40*/  LDG.E R10, desc[UR6][R10.64+0x88] ;  /* 0x000088060a0a7981 */ /* 0x0010a2000c1e1900 */
[----:B------:R-:W-:-:S04]  /*0d50*/  FSETP.GEU.AND P0, PT, R7, 1.175494350822287508e-38, PT ;  /* 0x008000000700780b */ /* 0x000fc80003f0e000 */
[----:B0-----:R-:W-:-:S09]  /*0d60*/  FSEL R11, RZ, -23, P0 ;  /* 0xc1b80000ff0b7808 */ /* 0x001fd20000000000 */
[----:B------:R-:W-:-:S05]  /*0d70*/  @!P0 FMUL R7, R7, 8388608 ;  /* 0x4b00000007078820 */ /* 0x000fca0000400000 */
[C---:B------:R-:W-:Y:S02]  /*0d80*/  IADD3 R8, PT, PT, R7.reuse, -0x3f2aaaab, RZ ;  /* 0xc0d5555507087810 */ /* 0x040fe40007ffe0ff */
[----:B------:R-:W-:Y:S02]  /*0d90*/  ISETP.GT.U32.AND P0, PT, R7, 0x7f7fffff, PT ;  /* 0x7f7fffff0700780c */ /* 0x000fe40003f04070 */
[----:B------:R-:W-:Y:S01]  /*0da0*/  LOP3.LUT R12, R8, 0xff800000, RZ, 0xc0, !PT ;  /* 0xff800000080c7812 */ /* 0x000fe200078ec0ff */
[----:B------:R-:W-:-:S03]  /*0db0*/  HFMA2 R8, -RZ, RZ, 1.5048828125, 33.21875 ;  /* 0x3e055027ff087431 */ /* 0x000fc600000001ff */
[-C--:B------:R-:W-:Y:S02]  /*0dc0*/  IADD3 R13, PT, PT, R7, -R12.reuse, RZ ;  /* 0x8000000c070d7210 */ /* 0x080fe40007ffe0ff */
[----:B------:R-:W-:-:S03]  /*0dd0*/  I2FP.F32.S32 R12, R12 ;  /* 0x0000000c000c7245 */ /* 0x000fc60000201400 */
[----:B------:R-:W-:Y:S02]  /*0de0*/  FADD R13, R13, -1 ;  /* 0xbf8000000d0d7421 */ /* 0x000fe40000000000 */
[----:B------:R-:W-:Y:S01]  /*0df0*/  FFMA R11, R12, 1.1920928955078125e-07, R11 ;  /* 0x340000000c0b7823 */ /* 0x000fe2000000000b */
[----:B------:R-:W-:Y:S01]  /*0e00*/  MOV R12, 0x7f800000 ;  /* 0x7f800000000c7802 */ /* 0x000fe20000000f00 */
        /* <DEDUP_REMOVED lines=22> */
[----:B------:R-:W-:Y:S05]  /*0f70*/  @P0 BRA `(.L_x_22) ;  /* 0x0000000000940947 */ /* 0x000fea0003800000 */
        /* <DEDUP_REMOVED lines=8> */
[----:B------:R-:W-:-:S06]  /*1000*/  FFMA R14, R9, 1.925963033500011079e-08, R14 ;  /* 0x32a57060090e7823 */ /* 0x000fcc000000000e */
[----:B------:R-:W0:Y:S02]  /*1010*/  MUFU.EX2 R14, R14 ;  /* 0x0000000e000e7308 */ /* 0x000e240000000800 */
[----:B0-----:R-:W-:-:S05]  /*1020*/  FFMA R7, R7, R14, 1 ;  /* 0x3f80000007077423 */ /* 0x001fca000000000e */
[----:B------:R-:W-:-:S13]  /*1030*/  FSETP.GEU.AND P0, PT, R7, 1.175494350822287508e-38, PT ;  /* 0x008000000700780b */ /* 0x000fda0003f0e000 */
[----:B------:R-:W-:-:S05]  /*1040*/  @!P0 FMUL R7, R7, 8388608 ;  /* 0x4b00000007078820 */ /* 0x000fca0000400000 */
[----:B------:R-:W-:-:S04]  /*1050*/  IADD3 R9, PT, PT, R7, -0x3f2aaaab, RZ ;  /* 0xc0d5555507097810 */ /* 0x000fc80007ffe0ff */
[----:B------:R-:W-:-:S04]  /*1060*/  LOP3.LUT R16, R9, 0xff800000, RZ, 0xc0, !PT ;  /* 0xff80000009107812 */ /* 0x000fc800078ec0ff */
[----:B------:R-:W-:-:S05]  /*1070*/  IADD3 R9, PT, PT, R7, -R16, RZ ;  /* 0x8000001007097210 */ /* 0x000fca0007ffe0ff */
[----:B------:R-:W-:Y:S01]  /*1080*/  FADD R11, R9, -1 ;  /* 0xbf800000090b7421 */ /* 0x000fe20000000000 */
[----:B------:R-:W-:-:S03]  /*1090*/  I2FP.F32.S32 R9, R16 ;  /* 0x0000001000097245 */ /* 0x000fc60000201400 */
[----:B------:R-:W-:-:S04]  /*10a0*/  FFMA R8, R11, -R8, 0.14084610342979431152 ;  /* 0x3e1039f60b087423 */ /* 0x000fc80000000808 */
[----:B------:R-:W-:-:S04]  /*10b0*/  FFMA R8, R11, R8, -0.12148627638816833496 ;  /* 0xbdf8cdcc0b087423 */ /* 0x000fc80000000008 */
[----:B------:R-:W-:-:S04]  /*10c0*/  FFMA R8, R11, R8, 0.13980610668659210205 ;  /* 0x3e0f29550b087423 */ /* 0x000fc80000000008 */
[----:B------:R-:W-:-:S04]  /*10d0*/  FFMA R8, R11, R8, -0.16684235632419586182 ;  /* 0xbe2ad8b90b087423 */ /* 0x000fc80000000008 */
[----:B------:R-:W-:-:S04]  /*10e0*/  FFMA R8, R11, R8, 0.20012299716472625732 ;  /* 0x3e4ced0b0b087423 */ /* 0x000fc80000000008 */
[----:B------:R-:W-:-:S04]  /*10f0*/  FFMA R8, R11, R8, -0.24999669194221496582 ;  /* 0xbe7fff220b087423 */ /* 0x000fc80000000008 */
[----:B------:R-:W-:-:S04]  /*1100*/  FFMA R8, R11, R8, 0.33333182334899902344 ;  /* 0x3eaaaa780b087423 */ /* 0x000fc80000000008 */
[----:B------:R-:W-:Y:S01]  /*1110*/  FFMA R14, R11, R8, -0.5 ;  /* 0xbf0000000b0e7423 */ /* 0x000fe20000000008 */
[----:B------:R-:W-:Y:S02]  /*1120*/  FSEL R8, RZ, -23, P0 ;  /* 0xc1b80000ff087808 */ /* 0x000fe40000000000 */
[----:B------:R-:W-:Y:S01]  /*1130*/  ISETP.GT.U32.AND P0, PT, R7, 0x7f7fffff, PT ;  /* 0x7f7fffff0700780c */ /* 0x000fe20003f04070 */
[----:B------:R-:W-:Y:S02]  /*1140*/  FMUL R14, R11, R14 ;  /* 0x0000000e0b0e7220 */ /* 0x000fe40000400000 */
[----:B------:R-:W-:Y:S02]  /*1150*/  FFMA R8, R9, 1.1920928955078125e-07, R8 ;  /* 0x3400000009087823 */ /* 0x000fe40000000008 */
[----:B------:R-:W-:-:S04]  /*1160*/  FFMA R11, R11, R14, R11 ;  /* 0x0000000e0b0b7223 */ /* 0x000fc8000000000b */
[----:B------:R-:W-:-:S04]  /*1170*/  FFMA R8, R8, 0.69314718246459960938, R11 ;  /* 0x3f31721808087823 */ /* 0x000fc8000000000b */
[C---:B------:R-:W-:Y:S01]  /*1180*/  @P0 FFMA R8, R7.reuse, R12, +INF ;  /* 0x7f80000007080423 */ /* 0x040fe2000000000c */
[----:B------:R-:W-:-:S04]  /*1190*/  FSETP.NEU.AND P0, PT, R7, RZ, PT ;  /* 0x000000ff0700720b */ /* 0x000fc80003f0d000 */
[----:B------:R-:W-:-:S05]  /*11a0*/  FSEL R11, R8, -INF , P0 ;  /* 0xff800000080b7808 */ /* 0x000fca0000000000 */
[----:B------:R-:W-:Y:S01]  /*11b0*/  FADD R11, R10, R11 ;  /* 0x0000000b0a0b7221 */ /* 0x000fe20000000000 */
[----:B------:R-:W-:Y:S06]  /*11c0*/  BRA `(.L_x_21) ;  /* 0x0000000000907947 */ /* 0x000fec0003800000 */
.L_x_22:
        /* <DEDUP_REMOVED lines=35> */
[----:B------:R-:W-:-:S07]  /*1400*/  FADD R11, R8, R9 ;  /* 0x00000009080b7221 */ /* 0x000fce0000000000 */
.L_x_21:
[----:B------:R-:W-:Y:S05]  /*1410*/  BSYNC.RECONVERGENT B1 ;  /* 0x0000000000017941 */ /* 0x000fea0003800200 */
.L_x_20:
[----:B------:R-:W2:Y:S01]  /*1420*/  LDG.E R7, desc[UR6][R2.64+0x8] ;  /* 0x0000080602077981 */ /* 0x000ea2000c1e1900 */
[----:B------:R-:W-:Y:S01]  /*1430*/  BSSY.RECONVERGENT B1, `(.L_x_23) ;  /* 0x0000072000017945 */ /* 0x000fe20003800200 */
[----:B------:R-:W-:Y:S02]  /*1440*/  MOV R9, R11 ;  /* 0x0000000b00097202 */ /* 0x000fe40000000f00 */
[----:B--2---:R-:W-:-:S13]  /*1450*/  FSETP.GT.AND P0, PT, R7, RZ, PT ;  /* 0x000000ff0700720b */ /* 0x004fda0003f04000 */
[----:B------:R-:W-:Y:S05]  /*1460*/  @!P0 BRA `(.L_x_24) ;  /* 0x0000000400b88947 */ /* 0x000fea0003800000 */
[----:B------:R-:W0:Y:S02]  /*1470*/  LDC.64 R12, c[0x0][0x390] ;  /* 0x0000e400ff0c7b82 */ /* 0x000e240000000a00 */
[----:B0-----:R0:W2:Y:S01]  /*1480*/  LDG.E R9, desc[UR6][R12.64+0x9c] ;  /* 0x00009c060c097981 */ /* 0x0010a2000c1e1900 */
[----:B------:R-:W-:-:S13]  /*1490*/  FSETP.GEU.AND P0, PT, R7, 1.175494350822287508e-38, PT ;  /* 0x008000000700780b */ /* 0x000fda0003f0e000 */
[----:B------:R-:W-:-:S05]  /*14a0*/  @!P0 FMUL R7, R7, 8388608 ;  /* 0x4b00000007078820 */ /* 0x000fca0000400000 */
[----:B------:R-:W-:-:S04]  /*14b0*/  IADD3 R8, PT, PT, R7, -0x3f2aaaab, RZ ;  /* 0xc0d5555507087810 */ /* 0x000fc80007ffe0ff */
[----:B------:R-:W-:Y:S01]  /*14c0*/  LOP3.LUT R14, R8, 0xff800000, RZ, 0xc0, !PT ;  /* 0xff800000080e7812 */ /* 0x000fe200078ec0ff */
[----:B------:R-:W-:-:S03]  /*14d0*/  HFMA2 R8, -RZ, RZ, 1.5048828125, 33.21875 ;  /* 0x3e055027ff087431 */ /* 0x000fc600000001ff */
[-C--:B------:R-:W-:Y:S02]  /*14e0*/  IADD3 R10, PT, PT, R7, -R14.reuse, RZ ;  /* 0x8000000e070a7210 */ /* 0x080fe40007ffe0ff */
[----:B0-----:R-:W-:-:S03]  /*14f0*/  I2FP.F32.S32 R13, R14 ;  /* 0x0000000e000d7245 */ /* 0x001fc60000201400 */
        /* <DEDUP_REMOVED lines=12> */
[----:B------:R-:W-:Y:S01]  /*15c0*/  FFMA R13, R13, 1.1920928955078125e-07, R10 ;  /* 0x340000000d0d7823 */ /* 0x000fe2000000000a */
[----:B------:R-:W-:Y:S01]  /*15d0*/  MOV R10, 0x7f800000 ;  /* 0x7f800000000a7802 */ /* 0x000fe20000000f00 */
[----:B------:R-:W-:-:S04]  /*15e0*/  FFMA R12, R15, R12, R15 ;  /* 0x0000000c0f0c7223 */ /* 0x000fc8000000000f */
[----:B------:R-:W-:-:S04]  /*15f0*/  FFMA R12, R13, 0.69314718246459960938, R12 ;  /* 0x3f3172180d0c7823 */ /* 0x000fc8000000000c */
        /* <DEDUP_REMOVED lines=49> */
.L_x_25:
        /* <DEDUP_REMOVED lines=36> */
.L_x_24:
[----:B------:R-:W-:Y:S05]  /*1b50*/  BSYNC.RECONVERGENT B1 ;  /* 0x0000000000017941 */ /* 0x000fea0003800200 */
.L_x_23:
[----:B------:R-:W2:Y:S01]  /*1b60*/  LDG.E R2, desc[UR6][R2.64+0xc] ;  /* 0x00000c0602027981 */ /* 0x000ea2000c1e1900 */
        /* <DEDUP_REMOVED lines=20> */
[----:B0-----:R-:W-:Y:S01]  /*1cb0*/  FFMA R11, R12, R7, -0.5 ;  /* 0xbf0000000c0b7423 */ /* 0x001fe20000000007 */
[----:B------:R-:W-:Y:S02]  /*1cc0*/  FSEL R7, RZ, -23, P0 ;  /* 0xc1b80000ff077808 */ /* 0x000fe40000000000 */
[----:B------:R-:W-:Y:S01]  /*1cd0*/  ISETP.GT.U32.AND P0, PT, R2, 0x7f7fffff, PT ;  /* 0x7f7fffff0200780c */ /* 0x000fe20003f04070 */
[----:B------:R-:W-:Y:S02]  /*1ce0*/  FMUL R11, R12, R11 ;  /* 0x0000000b0c0b7220 */ /* 0x000fe40000400000 */
[----:B------:R-:W-:Y:S02]  /*1cf0*/  FFMA R7, R8, 1.1920928955078125e-07, R7 ;  /* 0x3400000008077823 */ /* 0x000fe40000000007 */
[----:B------:R-:W-:Y:S01]  /*1d00*/  FFMA R12, R12, R11, R12 ;  /* 0x0000000b0c0c7223 */ /* 0x000fe2000000000c */
[----:B------:R-:W-:-:S03]  /*1d10*/  MOV R11, 0x7f800000 ;  /* 0x7f800000000b7802 */ /* 0x000fc60000000f00 */
        /* <DEDUP_REMOVED lines=50> */
.L_x_27:
        /* <DEDUP_REMOVED lines=36> */
.L_x_26:
[----:B------:R-:W-:Y:S05]  /*2280*/  WARPSYNC.ALL ;  /* 0x0000000000007948 */ /* 0x000fea0003800000 */
[----:B------:R-:W0:Y:S01]  /*2290*/  LDC.64 R12, c[0x0][0x3a0] ;  /* 0x0000e800ff0c7b82 */ /* 0x000e220000000a00 */
[----:B------:R-:W-:-:S07]  /*22a0*/  IADD3 R11, PT, PT, R0, -0x1, RZ ;  /* 0xffffffff000b7810 */ /* 0x000fce0007ffe0ff */
[----:B------:R-:W1:Y:S08]  /*22b0*/  LDC.64 R2, c[0x0][0x398] ;  /* 0x0000e600ff027b82 */ /* 0x000e700000000a00 */
[----:B------:R-:W-:Y:S08]  /*22c0*/  BAR.SYNC.DEFER_BLOCKING 0x0 ;  /* 0x0000000000007b1d */ /* 0x000ff00000010000 */
[----:B------:R-:W2:Y:S01]  /*22d0*/  LDC.64 R14, c[0x0][0x3a8] ;  /* 0x0000ea00ff0e7b82 */ /* 0x000ea20000000a00 */
[C---:B0-----:R-:W-:Y:S01]  /*22e0*/  IMAD.WIDE.U32 R12, R11.reuse, 0x4, R12 ;  /* 0x000000040b0c7825 */ /* 0x041fe200078e000c */
[----:B-1----:R-:W3:Y:S04]  /*22f0*/  LDG.E R9, desc[UR6][R2.64] ;  /* 0x0000000602097981 */ /* 0x002ee8000c1e1900 */
[----:B------:R-:W3:Y:S01]  /*2300*/  LDG.E R8, desc[UR6][R12.64] ;  /* 0x000000060c087981 */ /* 0x000ee2000c1e1900 */
[----:B--2---:R-:W-:-:S03]  /*2310*/  IMAD.WIDE.U32 R14, R11, 0x4, R14 ;  /* 0x000000040b0e7825 */ /* 0x004fc600078e000e */
[----:B------:R-:W2:Y:S04]  /*2320*/  LDG.E R17, desc[UR6][R2.64+0xc] ;  /* 0x00000c0602117981 */ /* 0x000ea8000c1e1900 */
[----:B------:R-:W2:Y:S01]  /*2330*/  LDG.E R14, desc[UR6][R14.64] ;  /* 0x000000060e0e7981 */ /* 0x000ea2000c1e1900 */
[----:B------:R-:W-:Y:S01]  /*2340*/  BSSY.RECONVERGENT B1, `(.L_x_28) ;  /* 0x0000058000017945 */ /* 0x000fe20003800200 */
[----:B---3--:R-:W-:-:S05]  /*2350*/  FADD R8, R8, R9 ;  /* 0x0000000908087221 */ /* 0x008fca0000000000 */
[----:B------:R-:W-:Y:S01]  /*2360*/  FSETP.NEU.AND P0, PT, R8, -1.00000001504746621988e+30, PT ;  /* 0xf149f2ca0800780b */ /* 0x000fe20003f0d000 */
[----:B--2---:R-:W-:-:S05]  /*2370*/  FADD R9, R14, R17 ;  /* 0x000000110e097221 */ /* 0x004fca0000000000 */
[----:B------:R-:W-:-:S07]  /*2380*/  MOV R10, R9 ;  /* 0x00000009000a7202 */ /* 0x000fce0000000f00 */
        /* <DEDUP_REMOVED lines=8> */
[----:B------:R-:W-:Y:S01]  /*2410*/  MOV R13, 0x437c0000 ;  /* 0x437c0000000d7802 */ /* 0x000fe20000000f00 */
[----:B------:R-:W-:Y:S02]  /*2420*/  HFMA2 R16, -RZ, RZ, 1.5048828125, 33.21875 ;  /* 0x3e055027ff107431 */ /* 0x000fe400000001ff */
[----:B------:R-:W-:-:S04]  /*2430*/  FFMA.SAT R10, R9, R10, 0.5 ;  /* 0x3f000000090a7423 */ /* 0x000fc8000000200a */
[----:B------:R-:W-:-:S04]  /*2440*/  FFMA.RM R10, R10, R13, 12582913 ;  /* 0x4b4000010a0a7423 */ /* 0x000fc8000000400d */
[----:B------:R-:W-:-:S04]  /*2450*/  FADD R12, R10, -12583039 ;  /* 0xcb40007f0a0c7421 */ /* 0x000fc80000000000 */
[----:B------:R-:W-:-:S04]  /*2460*/  FFMA R12, R9, 1.4426950216293334961, -R12 ;  /* 0x3fb8aa3b090c7823 */ /* 0x000fc8000000080c */
[----:B------:R-:W-:Y:S01]  /*2470*/  FFMA R12, R9, 1.925963033500011079e-08, R12 ;  /* 0x32a57060090c7823 */ /* 0x000fe2000000000c */
[----:B------:R-:W-:-:S05]  /*2480*/  SHF.L.U32 R9, R10, 0x17, RZ ;  /* 0x000000170a097819 */ /* 0x000fca00000006ff */
        /* <DEDUP_REMOVED lines=26> */
[----:B------:R-:W-:-:S05]  /*2630*/  FSEL R9, R10, -INF , P0 ;  /* 0xff8000000a097808 */ /* 0x000fca0000000000 */
[----:B------:R-:W-:Y:S01]  /*2640*/  FADD R10, R8, R9 ;  /* 0x00000009080a7221 */ /* 0x000fe20000000000 */
[----:B------:R-:W-:Y:S06]  /*2650*/  BRA `(.L_x_29) ;  /* 0x0000000000987947 */ /* 0x000fec0003800000 */
.L_x_30:
[----:B------:R-:W-:Y:S02]  /*2660*/  HFMA2 R13, -RZ, RZ, 0.96630859375, -0.0022525787353515625 ;  /* 0x3bbb989dff0d7431 */ /* 0x000fe400000001ff */
[----:B------:R-:W-:Y:S01]  /*2670*/  FADD R8, R8, -R9 ;  /* 0x8000000908087221 */ /* 0x000fe20000000000 */
        /* <DEDUP_REMOVED lines=9> */
[----:B0-----:R-:W-:Y:S01]  /*2710*/  FFMA R8, R8, R13, 1 ;  /* 0x3f80000008087423 */ /* 0x001fe2000000000d */
[----:B------:R-:W-:-:S04]  /*2720*/  MOV R13, 0x7f800000 ;  /* 0x7f800000000d7802 */ /* 0x000fc80000000f00 */
        /* <DEDUP_REMOVED lines=9> */
[C---:B------:R-:W-:Y:S02]  /*27c0*/  FFMA R17, R12.reuse, -R17, 0.14084610342979431152 ;  /* 0x3e1039f60c117423 */ /* 0x040fe40000000811 */
        /* <DEDUP_REMOVED lines=15> */
.L_x_29:
[----:B------:R-:W-:Y:S05]  /*28c0*/  BSYNC.RECONVERGENT B1 ;  /* 0x0000000000017941 */ /* 0x000fea0003800200 */
.L_x_28:
[----:B------:R-:W0:Y:S01]  /*28d0*/  LDC.64 R12, c[0x0][0x3b0] ;  /* 0x0000ec00ff0c7b82 */ /* 0x000e220000000a00 */
[----:B------:R-:W2:Y:S01]  /*28e0*/  LDG.E R8, desc[UR6][R2.64+0x18] ;  /* 0x0000180602087981 */ /* 0x000ea2000c1e1900 */
[----:B0-----:R-:W-:-:S05]  /*28f0*/  IMAD.WIDE.U32 R12, R11, 0x4, R12 ;  /* 0x000000040b0c7825 */ /* 0x001fca00078e000c */
[----:B------:R-:W2:Y:S01]  /*2900*/  LDG.E R9, desc[UR6][R12.64] ;  /* 0x000000060c097981 */ /* 0x000ea2000c1e1900 */
[----:B------:R-:W-:Y:S01]  /*2910*/  FSETP.NEU.AND P0, PT, R10, -1.00000001504746621988e+30, PT ;  /* 0xf149f2ca0a00780b */ /* 0x000fe20003f0d000 */
[----:B------:R-:W-:Y:S01]  /*2920*/  BSSY.RECONVERGENT B1, `(.L_x_31) ;  /* 0x0000056000017945 */ /* 0x000fe20003800200 */
[----:B--2---:R-:W-:-:S05]  /*2930*/  FADD R9, R9, R8 ;  /* 0x0000000809097221 */ /* 0x004fca0000000000 */
[----:B------:R-:W-:-:S06]  /*2940*/  MOV R17, R9 ;  /* 0x0000000900117202 */ /* 0x000fcc0000000f00 */
[----:B------:R-:W-:Y:S05]  /*2950*/  @!P0 BRA `(.L_x_32) ;  /* 0x0000000400488947 */ /* 0x000fea0003800000 */
[----:B------:R-:W-:Y:S02]  /*2960*/  FSETP.NEU.AND P0, PT, R9, -1.00000001504746621988e+30, PT ;  /* 0xf149f2ca0900780b */ /* 0x000fe40003f0d000 */
[----:B------:R-:W-:-:S11]  /*2970*/  MOV R17, R10 ;  /* 0x0000000a00117202 */ /* 0x000fd60000000f00 */
[----:B------:R-:W-:Y:S05]  /*2980*/  @!P0 BRA `(.L_x_32) ;  /* 0x00000004003c8947 */ /* 0x000fea0003800000 */
[----:B------:R-:W-:-:S13]  /*2990*/  FSETP.GT.AND P0, PT, R10, R9, PT ;  /* 0x000000090a00720b */ /* 0x000fda0003f04000 */
[----:B------:R-:W-:Y:S05]  /*29a0*/  @!P0 BRA `(.L_x_33) ;  /* 0x00000000009c8947 */ /* 0x000fea0003800000 */
[----:B------:R-:W-:Y:S02]  /*29b0*/  HFMA2 R8, -RZ, RZ, 0.96630859375, -0.0022525787353515625 ;  /* 0x3bbb989dff087431 */ /* 0x000fe400000001ff */
[----:B------:R-:W-:Y:S01]  /*29c0*/  FADD R9, R9, -R10 ;  /* 0x8000000a09097221 */ /* 0x000fe20000000000 */
[----:B------:R-:W-:Y:S01]  /*29d0*/  MOV R13, 0x437c0000 ;  /* 0x437c0000000d7802 */ /* 0x000fe20000000f00 */
[----:B------:R-:W-:Y:S02]  /*29e0*/  HFMA2 R15, -RZ, RZ, 1.5048828125, 33.21875 ;  /* 0x3e055027ff0f7431 */ /* 0x000fe400000001ff */
        /* <DEDUP_REMOVED lines=13> */
[----:B------:R-:W-:Y:S02]  /*2ac0*/  I2FP.F32.S32 R12, R13 ;  /* 0x0000000d000c7245 */ /* 0x000fe40000201400 */
[----:B------:R-:W-:Y:S01]  /*2ad0*/  MOV R13, 0x7f800000 ;  /* 0x7f800000000d7802 */ /* 0x000fe20000000f00 */
        /* <DEDUP_REMOVED lines=20> */
.L_x_33:
[----:B------:R-:W-:Y:S02]  /*2c20*/  HFMA2 R13, -RZ, RZ, 0.96630859375, -0.0022525787353515625 ;  /* 0x3bbb989dff0d7431 */ /* 0x000fe400000001ff */
[----:B------:R-:W-:Y:S01]  /*2c30*/  FADD R10, -R9, R10 ;  /* 0x0000000a090a7221 */ /* 0x000fe20000000100 */
[----:B------:R-:W-:Y:S01]  /*2c40*/  MOV R15, 0x437c0000 ;  /* 0x437c0000000f7802 */ /* 0x000fe20000000f00 */
[----:B------:R-:W-:Y:S02]  /*2c50*/  HFMA2 R17, -RZ, RZ, 1.5048828125, 33.21875 ;  /* 0x3e055027ff117431 */ /* 0x000fe400000001ff */
[----:B------:R-:W-:-:S04]  /*2c60*/  FFMA.SAT R8, R10, R13, 0.5 ;  /* 0x3f0000000a087423 */ /* 0x000fc8000000200d */
[----:B------:R-:W-:-:S04]  /*2c70*/  FFMA.RM R8, R8, R15, 12582913 ;  /* 0x4b40000108087423 */ /* 0x000fc8000000400f */
[C---:B------:R-:W-:Y:S01]  /*2c80*/  FADD R13, R8.reuse, -12583039 ;  /* 0xcb40007f080d7421 */ /* 0x040fe20000000000 */
[----:B------:R-:W-:-:S03]  /*2c90*/  SHF.L.U32 R8, R8, 0x17, RZ ;  /* 0x0000001708087819 */ /* 0x000fc600000006ff */
[----:B------:R-:W-:-:S04]  /*2ca0*/  FFMA R13, R10, 1.4426950216293334961, -R13 ;  /* 0x3fb8aa3b0a0d7823 */ /* 0x000fc8000000080d */
[----:B------:R-:W-:-:S06]  /*2cb0*/  FFMA R13, R10, 1.925963033500011079e-08, R13 ;  /* 0x32a570600a0d7823 */ /* 0x000fcc000000000d */
        /* <DEDUP_REMOVED lines=28> */
.L_x_32:
[----:B------:R-:W-:Y:S05]  /*2e80*/  BSYNC.RECONVERGENT B1 ;  /* 0x0000000000017941 */ /* 0x000fea0003800200 */
.L_x_31:
[----:B------:R-:W0:Y:S01]  /*2e90*/  LDC.64 R8, c[0x0][0x3b8] ;  /* 0x0000ee00ff087b82 */ /* 0x000e220000000a00 */
[----:B------:R-:W2:Y:S04]  /*2ea0*/  LDG.E R19, desc[UR6][R2.64+0x4] ;  /* 0x0000040602137981 */ /* 0x000ea8000c1e1900 */
[----:B------:R-:W3:Y:S03]  /*2eb0*/  LDG.E R16, desc[UR6][R2.64+0x10] ;  /* 0x0000100602107981 */ /* 0x000ee6000c1e1900 */
[----:B------:R-:W1:Y:S01]  /*2ec0*/  LDC.64 R14, c[0x0][0x3c0] ;  /* 0x0000f000ff0e7b82 */ /* 0x000e620000000a00 */
[----:B0-----:R-:W-:-:S05]  /*2ed0*/  IMAD.WIDE.U32 R12, R11, 0x4, R8 ;  /* 0x000000040b0c7825 */ /* 0x001fca00078e0008 */
[----:B------:R-:W2:Y:S01]  /*2ee0*/  LDG.E R10, desc[UR6][R12.64] ;  /* 0x000000060c0a7981 */ /* 0x000ea2000c1e1900 */
[----:B-1----:R-:W-:-:S05]  /*2ef0*/  IMAD.WIDE.U32 R14, R11, 0x4, R14 ;  /* 0x000000040b0e7825 */ /* 0x002fca00078e000e */
[----:B------:R-:W3:Y:S01]  /*2f00*/  LDG.E R11, desc[UR6][R14.64] ;  /* 0x000000060e0b7981 */ /* 0x000ee2000c1e1900 */
[----:B------:R-:W-:Y:S01]  /*2f10*/  BSSY.RECONVERGENT B1, `(.L_x_34) ;  /* 0x0000059000017945 */ /* 0x000fe20003800200 */
[----:B------:R-:W-:Y:S01]  /*2f20*/  FADD R6, R6, R17 ;  /* 0x0000001106067221 */ /* 0x000fe20000000000 */
[----:B--2---:R-:W-:-:S05]  /*2f30*/  FADD R10, R10, R19 ;  /* 0x000000130a0a7221 */ /* 0x004fca0000000000 */
[----:B------:R-:W-:Y:S01]  /*2f40*/  FSETP.NEU.AND P0, PT, R10, -1.00000001504746621988e+30, PT ;  /* 0xf149f2ca0a00780b */ /* 0x000fe20003f0d000 */
[----:B---3--:R-:W-:-:S05]  /*2f50*/  FADD R11, R11, R16 ;  /* 0x000000100b0b7221 */ /* 0x008fca0000000000 */
        /* <DEDUP_REMOVED lines=46> */
.L_x_36:
        /* <DEDUP_REMOVED lines=38> */
.L_x_35:
[----:B------:R-:W-:Y:S05]  /*34a0*/  BSYNC.RECONVERGENT B1 ;  /* 0x0000000000017941 */ /* 0x000fea0003800200 */
.L_x_34:
[----:B------:R-:W0:Y:S01]  /*34b0*/  LDC.64 R12, c[0x0][0x3c8] ;  /* 0x0000f200ff0c7b82 */ /* 0x000e220000000a00 */
[C---:B------:R-:W-:Y:S01]  /*34c0*/  IMAD.WIDE.U32 R10, R0.reuse, 0x4, R8 ;  /* 0x00000004000a7825 */ /* 0x040fe200078e0008 */
[----:B------:R-:W2:Y:S04]  /*34d0*/  LDG.E R15, desc[UR6][R2.64+0x20] ;  /* 0x00002006020f7981 */ /* 0x000ea8000c1e1900 */
[----:B------:R-:W3:Y:S04]  /*34e0*/  LDG.E R9, desc[UR6][R2.64+0x8] ;  /* 0x0000080602097981 */ /* 0x000ee8000c1e1900 */
[----:B------:R-:W3:Y:S01]  /*34f0*/  LDG.E R8, desc[UR6][R10.64] ;  /* 0x000000060a087981 */ /* 0x000ee2000c1e1900 */
[----:B0-----:R-:W-:-:S06]  /*3500*/  IMAD.WIDE.U32 R12, R0, 0x4, R12 ;  /* 0x00000004000c7825 */ /* 0x001fcc00078e000c */
[----:B------:R-:W2:Y:S01]  /*3510*/  LDG.E R12, desc[UR6][R12.64] ;  /* 0x000000060c0c7981 */ /* 0x000ea2000c1e1900 */
[----:B------:R-:W-:Y:S01]  /*3520*/  BSSY.RECONVERGENT B1, `(.L_x_37) ;  /* 0x0000059000017945 */ /* 0x000fe20003800200 */
[----:B------:R-:W-:Y:S01]  /*3530*/  FADD R7, R16, R7 ;  /* 0x0000000710077221 */ /* 0x000fe20000000000 */
        /* <DEDUP_REMOVED lines=26> */
[CC--:B------:R-:W-:Y:S02]  /*36e0*/  IADD3 R3, PT, PT, R2.reuse, -R9.reuse, RZ ;  /* 0x8000000902037210 */ /* 0x0c0fe40007ffe0ff */
[----:B------:R-:W-:Y:S02]  /*36f0*/  I2FP.F32.S32 R10, R9 ;  /* 0x00000009000a7245 */ /* 0x000fe40000201400 */
[----:B------:R-:W-:Y:S01]  /*3700*/  MOV R9, 0x7f800000 ;  /* 0x7f80000000097802 */ /* 0x000fe20000000f00 */
[----:B------:R-:W-:Y:S01]  /*3710*/  FADD R11, R3, -1 ;  /* 0xbf800000030b7421 */ /* 0x000fe20000000000 */
[----:B------:R-:W-:Y:S02]  /*3720*/  FSEL R3, RZ, -23, P0 ;  /* 0xc1b80000ff037808 */ /* 0x000fe40000000000 */
[----:B------:R-:W-:Y:S01]  /*3730*/  ISETP.GT.U32.AND P0, PT, R2, 0x7f7fffff, PT ;  /* 0x7f7fffff0200780c */ /* 0x000fe20003f04070 */
[----:B------:R-:W-:Y:S02]  /*3740*/  FFMA R12, R11, -R12, 0.14084610342979431152 ;  /* 0x3e1039f60b0c7423 */ /* 0x000fe4000000080c */
[----:B------:R-:W-:-:S02]  /*3750*/  FFMA R3, R10, 1.1920928955078125e-07, R3 ;  /* 0x340000000a037823 */ /* 0x000fc40000000003 */
        /* <DEDUP_REMOVED lines=15> */
.L_x_39:
        /* <DEDUP_REMOVED lines=12> */
[----:B------:R-:W-:-:S04]  /*3910*/  FSETP.GEU.AND P0, PT, R2, 1.175494350822287508e-38, PT ;  /* 0x008000000200780b */ /* 0x000fc80003f0e000 */
[----:B------:R-:W-:-:S09]  /*3920*/  FSEL R3, RZ, -23, P0 ;  /* 0xc1b80000ff037808 */ /* 0x000fd20000000000 */
[----:B------:R-:W-:-:S05]  /*3930*/  @!P0 FMUL R2, R2, 8388608 ;  /* 0x4b00000002028820 */ /* 0x000fca0000400000 */
[C---:B------:R-:W-:Y:S02]  /*3940*/  IADD3 R8, PT, PT, R2.reuse, -0x3f2aaaab, RZ ;  /* 0xc0d5555502087810 */ /* 0x040fe40007ffe0ff */
[----:B------:R-:W-:Y:S02]  /*3950*/  ISETP.GT.U32.AND P0, PT, R2, 0x7f7fffff, PT ;  /* 0x7f7fffff0200780c */ /* 0x000fe40003f04070 */
[----:B------:R-:W-:-:S04]  /*3960*/  LOP3.LUT R11, R8, 0xff800000, RZ, 0xc0, !PT ;  /* 0xff800000080b7812 */ /* 0x000fc800078ec0ff */
[----:B------:R-:W-:-:S05]  /*3970*/  IADD3 R8, PT, PT, R2, -R11, RZ ;  /* 0x8000000b02087210 */ /* 0x000fca0007ffe0ff */
[----:B------:R-:W-:Y:S01]  /*3980*/  FADD R10, R8, -1 ;  /* 0xbf800000080a7421 */ /* 0x000fe20000000000 */
[----:B------:R-:W-:Y:S02]  /*3990*/  I2FP.F32.S32 R8, R11 ;  /* 0x0000000b00087245 */ /* 0x000fe40000201400 */
[----:B------:R-:W-:Y:S01]  /*39a0*/  MOV R11, 0x7f800000 ;  /* 0x7f800000000b7802 */ /* 0x000fe20000000f00 */
        /* <DEDUP_REMOVED lines=16> */
.L_x_38:
[----:B------:R-:W-:Y:S05]  /*3ab0*/  BSYNC.RECONVERGENT B1 ;  /* 0x0000000000017941 */ /* 0x000fea0003800200 */
.L_x_37:
[----:B------:R-:W0:Y:S01]  /*3ac0*/  LDC.64 R2, c[0x0][0x3d0] ;  /* 0x0000f400ff027b82 */ /* 0x000e220000000a00 */
[----:B------:R-:W1:Y:S07]  /*3ad0*/  LDCU UR4, c[0x0][0x3e8] ;  /* 0x00007d00ff0477ac */ /* 0x000e6e0008000800 */
[----:B------:R-:W2:Y:S08]  /*3ae0*/  LDC.64 R8, c[0x0][0x3d8] ;  /* 0x0000f600ff087b82 */ /* 0x000eb00000000a00 */
[----:B------:R-:W3:Y:S08]  /*3af0*/  LDC.64 R10, c[0x0][0x3e0] ;  /* 0x0000f800ff0a7b82 */ /* 0x000ef00000000a00 */
[----:B------:R-:W-:Y:S01]  /*3b00*/  BAR.SYNC.DEFER_BLOCKING 0x0 ;  /* 0x0000000000007b1d */ /* 0x000fe20000010000 */
[C---:B-1----:R-:W-:Y:S01]  /*3b10*/  ISETP.NE.AND P0, PT, R0.reuse, UR4, PT ;  /* 0x0000000400007c0c */ /* 0x042fe2000bf05270 */
[----:B0-----:R-:W-:-:S04]  /*3b20*/  IMAD.WIDE.U32 R2, R0, 0x4, R2 ;  /* 0x0000000400027825 */ /* 0x001fc800078e0002 */
[----:B--2---:R-:W-:-:S04]  /*3b30*/  IMAD.WIDE.U32 R8, R0, 0x4, R8 ;  /* 0x0000000400087825 */ /* 0x004fc800078e0008 */
[----:B---3--:R-:W-:Y:S01]  /*3b40*/  IMAD.WIDE.U32 R10, R0, 0x4, R10 ;  /* 0x00000004000a7825 */ /* 0x008fe200078e000a */
[----:B------:R0:W-:Y:S04]  /*3b50*/  STG.E desc[UR6][R2.64], R6 ;  /* 0x0000000602007986 */ /* 0x0001e8000c101906 */
[----:B------:R0:W-:Y:S04]  /*3b60*/  STG.E desc[UR6][R8.64], R7 ;  /* 0x0000000708007986 */ /* 0x0001e8000c101906 */
[----:B------:R0:W-:Y:S01]  /*3b70*/  STG.E desc[UR6][R10.64], R15 ;  /* 0x0000000f0a007986 */ /* 0x0001e2000c101906 */
[----:B------:R-:W-:Y:S05]  /*3b80*/  @P0 BRA `(.L_x_9) ;  /* 0x0000000800c40947 */ /* 0x000fea0003800000 */
[----:B0-----:R-:W0:Y:S02]  /*3b90*/  LDC.64 R2, c[0x0][0x3f0] ;  /* 0x0000fc00ff027b82 */ /* 0x001e240000000a00 */
[----:B0-----:R0:W5:Y:S01]  /*3ba0*/  LDG.E R0, desc[UR6][R2.64] ;  /* 0x0000000602007981 */ /* 0x001162000c1e1900 */
[----:B------:R-:W-:Y:S01]  /*3bb0*/  FSETP.NEU.AND P0, PT, R6, -1.00000001504746621988e+30, PT ;  /* 0xf149f2ca0600780b */ /* 0x000fe20003f0d000 */
[----:B------:R-:W-:Y:S01]  /*3bc0*/  BSSY.RECONVERGENT B1, `(.L_x_40) ;  /* 0x0000055000017945 */ /* 0x000fe20003800200 */
[----:B------:R-:W-:-:S11]  /*3bd0*/  MOV R9, R7 ;  /* 0x0000000700097202 */ /* 0x000fd60000000f00 */
[----:B0-----:R-:W-:Y:S05]  /*3be0*/  @!P0 BRA `(.L_x_41) ;  /* 0x0000000400488947 */ /* 0x001fea0003800000 */
        /* <DEDUP_REMOVED lines=44> */
.L_x_42:
        /* <DEDUP_REMOVED lines=38> */
.L_x_41:
[----:B------:R-:W-:Y:S05]  /*4110*/  BSYNC.RECONVERGENT B1 ;  /* 0x0000000000017941 */ /* 0x000fea0003800200 */
.L_x_40:
[----:B-----5:R-:W-:Y:S02]  /*4120*/  FSETP.NEU.AND P0, PT, R0, -1.00000001504746621988e+30, PT ;  /* 0xf149f2ca0000780b */ /* 0x020fe40003f0d000 */
[----:B------:R-:W-:-:S11]  /*4130*/  MOV R7, R9 ;  /* 0x0000000900077202 */ /* 0x000fd60000000f00 */
[----:B------:R-:W-:Y:S05]  /*4140*/  @!P0 BRA `(.L_x_43) ;  /* 0x0000000400508947 */ /* 0x000fea0003800000 */
[----:B------:R-:W-:Y:S01]  /*4150*/  FSETP.NEU.AND P0, PT, R9, -1.00000001504746621988e+30, PT ;  /* 0xf149f2ca0900780b */ /* 0x000fe20003f0d000 */
[----:B------:R-:W-:Y:S01]  /*4160*/  BSSY.RECONVERGENT B1, `(.L_x_43) ;  /* 0x0000052000017945 */ /* 0x000fe20003800200 */
        /* <DEDUP_REMOVED lines=43> */
.L_x_45:
        /* <DEDUP_REMOVED lines=38> */
.L_x_44:
[----:B------:R-:W-:Y:S05]  /*4680*/  BSYNC.RECONVERGENT B1 ;  /* 0x0000000000017941 */ /* 0x000fea0003800200 */
.L_x_43:
[----:B------:R2:W-:Y:S02]  /*4690*/  STG.E desc[UR6][R2.64], R7 ;  /* 0x0000000702007986 */ /* 0x0005e4000c101906 */
.L_x_9:
[----:B-1----:R-:W-:Y:S05]  /*46a0*/  BSYNC.RECONVERGENT B0 ;  /* 0x0000000000007941 */ /* 0x002fea0003800200 */
.L_x_8:
[----:B------:R-:W1:Y:S01]  /*46b0*/  LDCU UR4, c[0x0][0x3ec] ;  /* 0x00007d80ff0477ac */ /* 0x000e620008000800 */
[----:B------:R-:W-:-:S04]  /*46c0*/  IADD3 R5, PT, PT, R4, R5, RZ ;  /* 0x0000000504057210 */ /* 0x000fc80007ffe0ff */
[----:B-1----:R-:W-:-:S13]  /*46d0*/  ISETP.GT.AND P0, PT, R5, UR4, PT ;  /* 0x0000000405007c0c */ /* 0x002fda000bf04270 */
[----:B------:R-:W-:Y:S05]  /*46e0*/  @!P0 BRA `(.L_x_46) ;  /* 0xffffffb800708947 */ /* 0x000fea000383ffff */
[----:B------:R-:W-:Y:S05]  /*46f0*/  EXIT ;  /* 0x000000000000794d */ /* 0x000fea0003800000 */
.L_x_47:
        /* <DEDUP_REMOVED lines=16> */
.L_x_51:


//--------------------- .nv.shared.reserved.0     --------------------------
	.section	.nv.shared.reserved.0,"aw",@nobits
	.weak		__nv_reservedSMEM_offset_0_alias
	.size		__nv_reservedSMEM_offset_0_alias, 0, 64
	.other		__nv_reservedSMEM_offset_0_alias,@"STO_CUDA_RESERVED_SHARED STV_DEFAULT"
__nv_reservedSMEM_offset_0_alias:
	.zero		0
	.zero		64


//--------------------- .nv.constant0._Z19initializeAnsKernelPf --------------------------
	.section	.nv.constant0._Z19initializeAnsKernelPf,"a",@progbits
	.sectionflags	@""
	.align	4
.nv.constant0._Z19initializeAnsKernelPf:
	.zero		904


//--------------------- .nv.constant0._Z18initializeDPKernelPfS_S_S_S_S_S_S_S_i --------------------------
	.section	.nv.constant0._Z18initializeDPKernelPfS_S_S_S_S_S_S_S_i,"a",@progbits
	.sectionflags	@""
	.align	4
.nv.constant0._Z18initializeDPKernelPfS_S_S_S_S_S_S_S_i:
	.zero		972


//--------------------- .nv.constant0._Z20pairHMMForwardKernelPKfPKcS0_S0_PfS3_S3_S3_S3_S3_S3_S3_S3_iiS3_ --------------------------
	.section	.nv.constant0._Z20pairHMMForwardKernelPKfPKcS0_S0_PfS3_S3_S3_S3_S3_S3_S3_S3_iiS3_,"a",@progbits
	.sectionflags	@""
	.align	4
.nv.constant0._Z20pairHMMForwardKernelPKfPKcS0_S0_PfS3_S3_S3_S3_S3_S3_S3_S3_iiS3_:
	.zero		1016


//--------------------- SYMBOLS --------------------------

	.type		.nv.reservedSmem.offset0,@object
	.size		.nv.reservedSmem.offset0,0x4
